//
// Generated by NVIDIA NVVM Compiler
//
// Compiler Build ID: CL-36424714
// Cuda compilation tools, release 13.0, V13.0.88
// Based on NVVM 20.0.0
//

.version 9.0
.target sm_100
.address_size 64

	// .globl	_Z19search_trie_textureyPKciiPj
.extern .shared .align 16 .b8 trie_shared[];

.visible .entry _Z19search_trie_textureyPKciiPj(
	.param .u64 _Z19search_trie_textureyPKciiPj_param_0,
	.param .u64 .ptr .align 1 _Z19search_trie_textureyPKciiPj_param_1,
	.param .u32 _Z19search_trie_textureyPKciiPj_param_2,
	.param .u32 _Z19search_trie_textureyPKciiPj_param_3,
	.param .u64 .ptr .align 1 _Z19search_trie_textureyPKciiPj_param_4
)
{
	.reg .pred 	%p<8>;
	.reg .b16 	%rs<7>;
	.reg .b32 	%r<73>;
	.reg .b64 	%rd<12>;

	ld.param.u64 	%rd3, [_Z19search_trie_textureyPKciiPj_param_0];
	ld.param.u64 	%rd5, [_Z19search_trie_textureyPKciiPj_param_1];
	ld.param.u32 	%r21, [_Z19search_trie_textureyPKciiPj_param_2];
	ld.param.u32 	%r23, [_Z19search_trie_textureyPKciiPj_param_3];
	ld.param.u64 	%rd4, [_Z19search_trie_textureyPKciiPj_param_4];
	cvta.to.global.u64 	%rd1, %rd5;
	mov.u32 	%r24, %ctaid.x;
	mov.u32 	%r25, %ntid.x;
	mov.u32 	%r26, %tid.x;
	mad.lo.s32 	%r27, %r24, %r25, %r26;
	add.s32 	%r1, %r27, %r23;
	cvt.s64.s32 	%rd6, %r1;
	add.s64 	%rd2, %rd1, %rd6;
	add.s32 	%r65, %r1, 1;
	setp.ge.s32 	%p1, %r65, %r21;
	mov.b32 	%r72, 8;
	@%p1 bra 	$L__BB0_8;
	ld.global.nc.u8 	%rs4, [%rd2];
	cvt.u16.u8 	%rs6, %rs4;
	mov.b32 	%r71, 0;
$L__BB0_2:
	cvt.u32.u16 	%r29, %rs6;
	cvt.s32.s8 	%r30, %r29;
	and.b32  	%r5, %r30, 31;
	shr.s32 	%r6, %r30, 5;
	add.s32 	%r31, %r6, %r71;
	tex.1d.v4.s32.s32 	{%r7, %r32, %r33, %r34}, [%rd3, {%r31}];
	shr.u32 	%r35, %r7, %r5;
	and.b32  	%r36, %r35, 1;
	setp.eq.b32 	%p2, %r36, 1;
	not.pred 	%p3, %p2;
	@%p3 bra 	$L__BB0_7;
	setp.lt.s32 	%p4, %r6, 1;
	mov.b32 	%r70, 0;
	@%p4 bra 	$L__BB0_6;
	neg.s32 	%r68, %r6;
	mov.b32 	%r70, 0;
	mov.u32 	%r67, %r71;
$L__BB0_5:
	tex.1d.v4.s32.s32 	{%r39, %r40, %r41, %r42}, [%rd3, {%r67}];
	popc.b32 	%r43, %r39;
	add.s32 	%r70, %r43, %r70;
	add.s32 	%r68, %r68, 1;
	setp.ne.s32 	%p5, %r68, 0;
	add.s32 	%r67, %r67, 1;
	@%p5 bra 	$L__BB0_5;
$L__BB0_6:
	mov.b32 	%r44, -1;
	shl.b32 	%r45, %r44, %r5;
	not.b32 	%r46, %r45;
	and.b32  	%r47, %r7, %r46;
	popc.b32 	%r48, %r47;
	add.s32 	%r49, %r71, 8;
	tex.1d.v4.s32.s32 	{%r50, %r51, %r52, %r53}, [%rd3, {%r49}];
	add.s32 	%r54, %r50, %r70;
	add.s32 	%r55, %r54, %r48;
	mul.lo.s32 	%r71, %r55, 9;
	cvt.s64.s32 	%rd7, %r65;
	add.s64 	%rd8, %rd1, %rd7;
	ld.global.nc.u8 	%rs5, [%rd8];
	cvt.u16.u8 	%rs6, %rs5;
	add.s32 	%r65, %r65, 1;
	setp.lt.s32 	%p6, %r65, %r21;
	@%p6 bra 	$L__BB0_2;
$L__BB0_7:
	add.s32 	%r72, %r71, 8;
$L__BB0_8:
	cvta.to.global.u64 	%rd9, %rd4;
	shr.s32 	%r56, %r1, 5;
	mul.wide.s32 	%rd10, %r56, 4;
	add.s64 	%rd11, %rd9, %rd10;
	tex.1d.v4.s32.s32 	{%r57, %r58, %r59, %r60}, [%rd3, {%r72}];
	setp.eq.s32 	%p7, %r57, -2;
	selp.u32 	%r61, 1, 0, %p7;
	and.b32  	%r62, %r1, 31;
	shl.b32 	%r63, %r61, %r62;
	atom.global.or.b32 	%r64, [%rd11], %r63;
	ret;

}
	// .globl	_Z18search_trie_sharedP11NodeReducedjPKcjiPj
.visible .entry _Z18search_trie_sharedP11NodeReducedjPKcjiPj(
	.param .u64 .ptr .align 1 _Z18search_trie_sharedP11NodeReducedjPKcjiPj_param_0,
	.param .u32 _Z18search_trie_sharedP11NodeReducedjPKcjiPj_param_1,
	.param .u64 .ptr .align 1 _Z18search_trie_sharedP11NodeReducedjPKcjiPj_param_2,
	.param .u32 _Z18search_trie_sharedP11NodeReducedjPKcjiPj_param_3,
	.param .u32 _Z18search_trie_sharedP11NodeReducedjPKcjiPj_param_4,
	.param .u64 .ptr .align 1 _Z18search_trie_sharedP11NodeReducedjPKcjiPj_param_5
)
{
	.reg .pred 	%p<15>;
	.reg .b16 	%rs<7>;
	.reg .b32 	%r<130>;
	.reg .b64 	%rd<17>;

	ld.param.u64 	%rd5, [_Z18search_trie_sharedP11NodeReducedjPKcjiPj_param_0];
	ld.param.u32 	%r29, [_Z18search_trie_sharedP11NodeReducedjPKcjiPj_param_1];
	ld.param.u64 	%rd6, [_Z18search_trie_sharedP11NodeReducedjPKcjiPj_param_2];
	ld.param.u32 	%r30, [_Z18search_trie_sharedP11NodeReducedjPKcjiPj_param_3];
	ld.param.u32 	%r31, [_Z18search_trie_sharedP11NodeReducedjPKcjiPj_param_4];
	ld.param.u64 	%rd4, [_Z18search_trie_sharedP11NodeReducedjPKcjiPj_param_5];
	cvta.to.global.u64 	%rd1, %rd5;
	cvta.to.global.u64 	%rd2, %rd6;
	mov.u32 	%r32, %ntid.x;
	mov.u32 	%r33, %ctaid.x;
	mov.u32 	%r121, %tid.x;
	mad.lo.s32 	%r34, %r32, %r33, %r121;
	add.s32 	%r2, %r34, %r31;
	setp.gt.u32 	%p1, %r121, 31;
	setp.ge.u32 	%p2, %r121, %r29;
	or.pred  	%p3, %p1, %p2;
	@%p3 bra 	$L__BB1_7;
	not.b32 	%r35, %r121;
	add.s32 	%r3, %r29, %r35;
	and.b32  	%r36, %r3, 96;
	setp.eq.s32 	%p4, %r36, 96;
	@%p4 bra 	$L__BB1_4;
	shr.u32 	%r38, %r3, 5;
	add.s32 	%r39, %r38, 1;
	and.b32  	%r4, %r39, 3;
	mov.b32 	%r120, 0;
	mov.u32 	%r40, trie_shared;
$L__BB1_3:
	.pragma "nounroll";
	mad.lo.s32 	%r41, %r121, 36, %r40;
	mul.wide.u32 	%rd7, %r121, 36;
	add.s64 	%rd8, %rd1, %rd7;
	ld.global.nc.u32 	%r42, [%rd8];
	ld.global.nc.u32 	%r43, [%rd8+4];
	ld.global.nc.u32 	%r44, [%rd8+8];
	ld.global.nc.u32 	%r45, [%rd8+12];
	ld.global.nc.u32 	%r46, [%rd8+16];
	ld.global.nc.u32 	%r47, [%rd8+20];
	ld.global.nc.u32 	%r48, [%rd8+24];
	ld.global.nc.u32 	%r49, [%rd8+28];
	ld.global.nc.u32 	%r50, [%rd8+32];
	st.shared.u32 	[%r41], %r42;
	st.shared.u32 	[%r41+4], %r43;
	st.shared.u32 	[%r41+8], %r44;
	st.shared.u32 	[%r41+12], %r45;
	st.shared.u32 	[%r41+16], %r46;
	st.shared.u32 	[%r41+20], %r47;
	st.shared.u32 	[%r41+24], %r48;
	st.shared.u32 	[%r41+28], %r49;
	st.shared.u32 	[%r41+32], %r50;
	add.s32 	%r121, %r121, 32;
	add.s32 	%r120, %r120, 1;
	setp.ne.s32 	%p5, %r120, %r4;
	@%p5 bra 	$L__BB1_3;
$L__BB1_4:
	setp.lt.u32 	%p6, %r3, 96;
	@%p6 bra 	$L__BB1_7;
	mov.u32 	%r51, trie_shared;
$L__BB1_6:
	mad.lo.s32 	%r52, %r121, 36, %r51;
	mul.wide.u32 	%rd9, %r121, 36;
	add.s64 	%rd10, %rd1, %rd9;
	ld.global.nc.u32 	%r53, [%rd10];
	ld.global.nc.u32 	%r54, [%rd10+4];
	ld.global.nc.u32 	%r55, [%rd10+8];
	ld.global.nc.u32 	%r56, [%rd10+12];
	ld.global.nc.u32 	%r57, [%rd10+16];
	ld.global.nc.u32 	%r58, [%rd10+20];
	ld.global.nc.u32 	%r59, [%rd10+24];
	ld.global.nc.u32 	%r60, [%rd10+28];
	ld.global.nc.u32 	%r61, [%rd10+32];
	st.shared.u32 	[%r52], %r53;
	st.shared.u32 	[%r52+4], %r54;
	st.shared.u32 	[%r52+8], %r55;
	st.shared.u32 	[%r52+12], %r56;
	st.shared.u32 	[%r52+16], %r57;
	st.shared.u32 	[%r52+20], %r58;
	st.shared.u32 	[%r52+24], %r59;
	st.shared.u32 	[%r52+28], %r60;
	st.shared.u32 	[%r52+32], %r61;
	ld.global.nc.u32 	%r62, [%rd10+1152];
	ld.global.nc.u32 	%r63, [%rd10+1156];
	ld.global.nc.u32 	%r64, [%rd10+1160];
	ld.global.nc.u32 	%r65, [%rd10+1164];
	ld.global.nc.u32 	%r66, [%rd10+1168];
	ld.global.nc.u32 	%r67, [%rd10+1172];
	ld.global.nc.u32 	%r68, [%rd10+1176];
	ld.global.nc.u32 	%r69, [%rd10+1180];
	ld.global.nc.u32 	%r70, [%rd10+1184];
	st.shared.u32 	[%r52+1152], %r62;
	st.shared.u32 	[%r52+1156], %r63;
	st.shared.u32 	[%r52+1160], %r64;
	st.shared.u32 	[%r52+1164], %r65;
	st.shared.u32 	[%r52+1168], %r66;
	st.shared.u32 	[%r52+1172], %r67;
	st.shared.u32 	[%r52+1176], %r68;
	st.shared.u32 	[%r52+1180], %r69;
	st.shared.u32 	[%r52+1184], %r70;
	ld.global.nc.u32 	%r71, [%rd10+2304];
	ld.global.nc.u32 	%r72, [%rd10+2308];
	ld.global.nc.u32 	%r73, [%rd10+2312];
	ld.global.nc.u32 	%r74, [%rd10+2316];
	ld.global.nc.u32 	%r75, [%rd10+2320];
	ld.global.nc.u32 	%r76, [%rd10+2324];
	ld.global.nc.u32 	%r77, [%rd10+2328];
	ld.global.nc.u32 	%r78, [%rd10+2332];
	ld.global.nc.u32 	%r79, [%rd10+2336];
	st.shared.u32 	[%r52+2304], %r71;
	st.shared.u32 	[%r52+2308], %r72;
	st.shared.u32 	[%r52+2312], %r73;
	st.shared.u32 	[%r52+2316], %r74;
	st.shared.u32 	[%r52+2320], %r75;
	st.shared.u32 	[%r52+2324], %r76;
	st.shared.u32 	[%r52+2328], %r77;
	st.shared.u32 	[%r52+2332], %r78;
	st.shared.u32 	[%r52+2336], %r79;
	ld.global.nc.u32 	%r80, [%rd10+3456];
	ld.global.nc.u32 	%r81, [%rd10+3460];
	ld.global.nc.u32 	%r82, [%rd10+3464];
	ld.global.nc.u32 	%r83, [%rd10+3468];
	ld.global.nc.u32 	%r84, [%rd10+3472];
	ld.global.nc.u32 	%r85, [%rd10+3476];
	ld.global.nc.u32 	%r86, [%rd10+3480];
	ld.global.nc.u32 	%r87, [%rd10+3484];
	ld.global.nc.u32 	%r88, [%rd10+3488];
	st.shared.u32 	[%r52+3456], %r80;
	st.shared.u32 	[%r52+3460], %r81;
	st.shared.u32 	[%r52+3464], %r82;
	st.shared.u32 	[%r52+3468], %r83;
	st.shared.u32 	[%r52+3472], %r84;
	st.shared.u32 	[%r52+3476], %r85;
	st.shared.u32 	[%r52+3480], %r86;
	st.shared.u32 	[%r52+3484], %r87;
	st.shared.u32 	[%r52+3488], %r88;
	add.s32 	%r121, %r121, 128;
	setp.lt.u32 	%p7, %r121, %r29;
	@%p7 bra 	$L__BB1_6;
$L__BB1_7:
	bar.sync 	0;
	cvt.s64.s32 	%rd11, %r2;
	add.s64 	%rd3, %rd2, %rd11;
	add.s32 	%r123, %r2, 1;
	setp.ge.u32 	%p8, %r123, %r30;
	mov.u32 	%r129, trie_shared;
	@%p8 bra 	$L__BB1_14;
	ld.global.nc.u8 	%rs4, [%rd3];
	cvt.u16.u8 	%rs6, %rs4;
	mov.u32 	%r129, trie_shared;
$L__BB1_9:
	cvt.u32.u16 	%r91, %rs6;
	cvt.s32.s8 	%r92, %r91;
	and.b32  	%r15, %r92, 31;
	shr.s32 	%r16, %r92, 5;
	shl.b32 	%r93, %r16, 2;
	add.s32 	%r94, %r129, %r93;
	ld.shared.u32 	%r17, [%r94];
	shr.u32 	%r95, %r17, %r15;
	and.b32  	%r96, %r95, 1;
	setp.eq.b32 	%p9, %r96, 1;
	not.pred 	%p10, %p9;
	@%p10 bra 	$L__BB1_14;
	setp.lt.s32 	%p11, %r16, 1;
	mov.b32 	%r128, 0;
	@%p11 bra 	$L__BB1_13;
	neg.s32 	%r126, %r16;
	mov.b32 	%r128, 0;
	mov.u32 	%r125, %r129;
$L__BB1_12:
	ld.shared.u32 	%r99, [%r125];
	popc.b32 	%r100, %r99;
	add.s32 	%r128, %r100, %r128;
	add.s32 	%r126, %r126, 1;
	setp.ne.s32 	%p12, %r126, 0;
	add.s32 	%r125, %r125, 4;
	@%p12 bra 	$L__BB1_12;
$L__BB1_13:
	mov.b32 	%r101, -1;
	shl.b32 	%r102, %r101, %r15;
	not.b32 	%r103, %r102;
	and.b32  	%r104, %r17, %r103;
	popc.b32 	%r105, %r104;
	ld.shared.u32 	%r106, [%r129+32];
	add.s32 	%r107, %r106, %r128;
	add.s32 	%r108, %r107, %r105;
	mov.u32 	%r109, trie_shared;
	mad.lo.s32 	%r129, %r108, 36, %r109;
	cvt.s64.s32 	%rd12, %r123;
	add.s64 	%rd13, %rd2, %rd12;
	ld.global.nc.u8 	%rs5, [%rd13];
	cvt.u16.u8 	%rs6, %rs5;
	add.s32 	%r123, %r123, 1;
	setp.lt.u32 	%p13, %r123, %r30;
	@%p13 bra 	$L__BB1_9;
$L__BB1_14:
	cvta.to.global.u64 	%rd14, %rd4;
	shr.s32 	%r110, %r2, 31;
	shr.u32 	%r111, %r110, 27;
	add.s32 	%r112, %r2, %r111;
	shr.s32 	%r113, %r112, 5;
	mul.wide.s32 	%rd15, %r113, 4;
	add.s64 	%rd16, %rd14, %rd15;
	ld.shared.u32 	%r114, [%r129+32];
	setp.eq.s32 	%p14, %r114, -2;
	selp.u32 	%r115, 1, 0, %p14;
	and.b32  	%r116, %r2, 31;
	shl.b32 	%r117, %r115, %r116;
	atom.global.or.b32 	%r118, [%rd16], %r117;
	ret;

}
	// .globl	_Z18search_trie_globalP11NodeReducedPKcjiPj
.visible .entry _Z18search_trie_globalP11NodeReducedPKcjiPj(
	.param .u64 .ptr .align 1 _Z18search_trie_globalP11NodeReducedPKcjiPj_param_0,
	.param .u64 .ptr .align 1 _Z18search_trie_globalP11NodeReducedPKcjiPj_param_1,
	.param .u32 _Z18search_trie_globalP11NodeReducedPKcjiPj_param_2,
	.param .u32 _Z18search_trie_globalP11NodeReducedPKcjiPj_param_3,
	.param .u64 .ptr .align 1 _Z18search_trie_globalP11NodeReducedPKcjiPj_param_4
)
{
	.reg .pred 	%p<8>;
	.reg .b16 	%rs<7>;
	.reg .b32 	%r<49>;
	.reg .b64 	%rd<24>;

	ld.param.u64 	%rd10, [_Z18search_trie_globalP11NodeReducedPKcjiPj_param_0];
	ld.param.u64 	%rd11, [_Z18search_trie_globalP11NodeReducedPKcjiPj_param_1];
	ld.param.u32 	%r14, [_Z18search_trie_globalP11NodeReducedPKcjiPj_param_2];
	ld.param.u32 	%r15, [_Z18search_trie_globalP11NodeReducedPKcjiPj_param_3];
	ld.param.u64 	%rd9, [_Z18search_trie_globalP11NodeReducedPKcjiPj_param_4];
	cvta.to.global.u64 	%rd1, %rd10;
	cvta.to.global.u64 	%rd2, %rd11;
	mov.u32 	%r16, %ctaid.x;
	mov.u32 	%r17, %ntid.x;
	mov.u32 	%r18, %tid.x;
	mad.lo.s32 	%r19, %r16, %r17, %r18;
	add.s32 	%r1, %r19, %r15;
	cvt.s64.s32 	%rd12, %r1;
	add.s64 	%rd3, %rd2, %rd12;
	add.s32 	%r45, %r1, 1;
	setp.ge.u32 	%p1, %r45, %r14;
	mov.u64 	%rd23, %rd1;
	@%p1 bra 	$L__BB2_7;
	ld.global.nc.u8 	%rs4, [%rd3];
	cvt.u16.u8 	%rs6, %rs4;
	mov.u64 	%rd23, %rd1;
$L__BB2_2:
	cvt.u32.u16 	%r20, %rs6;
	cvt.s32.s8 	%r21, %r20;
	and.b32  	%r4, %r21, 31;
	shr.s32 	%r5, %r21, 5;
	mul.wide.s32 	%rd13, %r5, 4;
	add.s64 	%rd14, %rd23, %rd13;
	ld.global.nc.u32 	%r6, [%rd14];
	shr.u32 	%r22, %r6, %r4;
	and.b32  	%r23, %r22, 1;
	setp.eq.b32 	%p2, %r23, 1;
	not.pred 	%p3, %p2;
	@%p3 bra 	$L__BB2_7;
	setp.lt.s32 	%p4, %r5, 1;
	mov.b32 	%r48, 0;
	@%p4 bra 	$L__BB2_6;
	neg.s32 	%r46, %r5;
	mov.b32 	%r48, 0;
	mov.u64 	%rd22, %rd23;
$L__BB2_5:
	ld.global.nc.u32 	%r26, [%rd22];
	popc.b32 	%r27, %r26;
	add.s32 	%r48, %r27, %r48;
	add.s32 	%r46, %r46, 1;
	setp.ne.s32 	%p5, %r46, 0;
	add.s64 	%rd22, %rd22, 4;
	@%p5 bra 	$L__BB2_5;
$L__BB2_6:
	mov.b32 	%r28, -1;
	shl.b32 	%r29, %r28, %r4;
	not.b32 	%r30, %r29;
	and.b32  	%r31, %r6, %r30;
	popc.b32 	%r32, %r31;
	ld.global.nc.u32 	%r33, [%rd23+32];
	add.s32 	%r34, %r33, %r48;
	add.s32 	%r35, %r34, %r32;
	mul.wide.u32 	%rd15, %r35, 36;
	add.s64 	%rd23, %rd1, %rd15;
	cvt.s64.s32 	%rd16, %r45;
	add.s64 	%rd17, %rd2, %rd16;
	ld.global.nc.u8 	%rs5, [%rd17];
	cvt.u16.u8 	%rs6, %rs5;
	add.s32 	%r45, %r45, 1;
	setp.lt.u32 	%p6, %r45, %r14;
	@%p6 bra 	$L__BB2_2;
$L__BB2_7:
	cvta.to.global.u64 	%rd18, %rd9;
	shr.s32 	%r36, %r1, 31;
	shr.u32 	%r37, %r36, 27;
	add.s32 	%r38, %r1, %r37;
	shr.s32 	%r39, %r38, 5;
	mul.wide.s32 	%rd19, %r39, 4;
	add.s64 	%rd20, %rd18, %rd19;
	ld.global.nc.u32 	%r40, [%rd23+32];
	setp.eq.s32 	%p7, %r40, -2;
	selp.u32 	%r41, 1, 0, %p7;
	and.b32  	%r42, %r1, 31;
	shl.b32 	%r43, %r41, %r42;
	atom.global.or.b32 	%r44, [%rd20], %r43;
	ret;

}


// ===== COMPILED SASS (sm_100) =====

	.target	sm_100

	.elftype	@"ET_EXEC"


//--------------------- .note.nv.tkinfo           --------------------------
	.section	.note.nv.tkinfo,"",@"SHT_NOTE"
	.sectionflags	@"SHF_NOTE_NV_TKINFO"
	.tkinfo
        /*0018*/ 	.word	0x00000002
        /*0030*/ 	.string	""
        /*0030*/ 	.string	"ptxas"
        /*0030*/ 	.string	"Cuda compilation tools, release 13.0, V13.0.88"
        /*0030*/ 	.string	"Build cuda_13.0.r13.0/compiler.36424714_0"
        /*0030*/ 	.string	"-arch sm_100 -m 64 "



//--------------------- .note.nv.cuinfo           --------------------------
	.section	.note.nv.cuinfo,"",@"SHT_NOTE"
	.sectionflags	@"SHF_NOTE_NV_CUINFO"
        /*0018*/ 	.short	0x0002
        /*001a*/ 	.short	0x0064
        /*001c*/ 	.short	0x0082
	.zero		2


//--------------------- .nv.info                  --------------------------
	.section	.nv.info,"",@"SHT_CUDA_INFO"
	.align	4


	//----- nvinfo : EIATTR_REGCOUNT
	.align		4
        /*0000*/ 	.byte	0x04, 0x2f
        /*0002*/ 	.short	(.L_1 - .L_0)
	.align		4
.L_0:
        /*0004*/ 	.word	index@(_Z19search_trie_textureyPKciiPj)
        /*0008*/ 	.word	0x00000013


	//----- nvinfo : EIATTR_FRAME_SIZE
	.align		4
.L_1:
        /*000c*/ 	.byte	0x04, 0x11
        /*000e*/ 	.short	(.L_3 - .L_2)
	.align		4
.L_2:
        /*0010*/ 	.word	index@(_Z19search_trie_textureyPKciiPj)
        /*0014*/ 	.word	0x00000000


	//----- nvinfo : EIATTR_REGCOUNT
	.align		4
.L_3:
        /*0018*/ 	.byte	0x04, 0x2f
        /*001a*/ 	.short	(.L_5 - .L_4)
	.align		4
.L_4:
        /*001c*/ 	.word	index@(_Z18search_trie_sharedP11NodeReducedjPKcjiPj)
        /*0020*/ 	.word	0x00000020


	//----- nvinfo : EIATTR_FRAME_SIZE
	.align		4
.L_5:
        /*0024*/ 	.byte	0x04, 0x11
        /*0026*/ 	.short	(.L_7 - .L_6)
	.align		4
.L_6:
        /*0028*/ 	.word	index@(_Z18search_trie_sharedP11NodeReducedjPKcjiPj)
        /*002c*/ 	.word	0x00000000


	//----- nvinfo : EIATTR_REGCOUNT
	.align		4
.L_7:
        /*0030*/ 	.byte	0x04, 0x2f
        /*0032*/ 	.short	(.L_9 - .L_8)
	.align		4
.L_8:
        /*0034*/ 	.word	index@(_Z18search_trie_globalP11NodeReducedPKcjiPj)
        /*0038*/ 	.word	0x00000013


	//----- nvinfo : EIATTR_FRAME_SIZE
	.align		4
.L_9:
        /*003c*/ 	.byte	0x04, 0x11
        /*003e*/ 	.short	(.L_11 - .L_10)
	.align		4
.L_10:
        /*0040*/ 	.word	index@(_Z18search_trie_globalP11NodeReducedPKcjiPj)
        /*0044*/ 	.word	0x00000000


	//----- nvinfo : EIATTR_MIN_STACK_SIZE
	.align		4
.L_11:
        /*0048*/ 	.byte	0x04, 0x12
        /*004a*/ 	.short	(.L_13 - .L_12)
	.align		4
.L_12:
        /*004c*/ 	.word	index@(_Z18search_trie_globalP11NodeReducedPKcjiPj)
        /*0050*/ 	.word	0x00000000


	//----- nvinfo : EIATTR_MIN_STACK_SIZE
	.align		4
.L_13:
        /*0054*/ 	.byte	0x04, 0x12
        /*0056*/ 	.short	(.L_15 - .L_14)
	.align		4
.L_14:
        /*0058*/ 	.word	index@(_Z18search_trie_sharedP11NodeReducedjPKcjiPj)
        /*005c*/ 	.word	0x00000000


	//----- nvinfo : EIATTR_MIN_STACK_SIZE
	.align		4
.L_15:
        /*0060*/ 	.byte	0x04, 0x12
        /*0062*/ 	.short	(.L_17 - .L_16)
	.align		4
.L_16:
        /*0064*/ 	.word	index@(_Z19search_trie_textureyPKciiPj)
        /*0068*/ 	.word	0x00000000
.L_17:


//--------------------- .nv.compat                --------------------------
	.section	.nv.compat,"",@"SHT_CUDA_COMPAT_INFO"
	.align	4
        /*0000*/ 	.byte	0x02, 0x09, 0x00, 0x00, 0x02, 0x02, 0x02, 0x00, 0x02, 0x05, 0x05, 0x00, 0x03, 0x07, 0x01, 0x01
        /*0010*/ 	.byte	0x02, 0x03, 0x00, 0x00, 0x02, 0x06, 0x01, 0x00, 0x04, 0x0b, 0x08, 0x00, 0x09, 0x00, 0x00, 0x00
        /*0020*/ 	.byte	0x00, 0x00, 0x00, 0x00


//--------------------- .nv.info._Z18search_trie_globalP11NodeReducedPKcjiPj --------------------------
	.section	.nv.info._Z18search_trie_globalP11NodeReducedPKcjiPj,"",@"SHT_CUDA_INFO"
	.sectionflags	@""
	.align	4


	//----- nvinfo : EIATTR_CUDA_API_VERSION
	.align		4
        /*0000*/ 	.byte	0x04, 0x37
        /*0002*/ 	.short	(.L_19 - .L_18)
.L_18:
        /*0004*/ 	.word	0x00000082


	//----- nvinfo : EIATTR_KPARAM_INFO
	.align		4
.L_19:
        /*0008*/ 	.byte	0x04, 0x17
        /*000a*/ 	.short	(.L_21 - .L_20)
.L_20:
        /*000c*/ 	.word	0x00000000
        /*0010*/ 	.short	0x0004
        /*0012*/ 	.short	0x0018
        /*0014*/ 	.byte	0x00, 0xf5, 0x21, 0x00


	//----- nvinfo : EIATTR_KPARAM_INFO
	.align		4
.L_21:
        /*0018*/ 	.byte	0x04, 0x17
        /*001a*/ 	.short	(.L_23 - .L_22)
.L_22:
        /*001c*/ 	.word	0x00000000
        /*0020*/ 	.short	0x0003
        /*0022*/ 	.short	0x0014
        /*0024*/ 	.byte	0x00, 0xf0, 0x11, 0x00


	//----- nvinfo : EIATTR_KPARAM_INFO
	.align		4
.L_23:
        /*0028*/ 	.byte	0x04, 0x17
        /*002a*/ 	.short	(.L_25 - .L_24)
.L_24:
        /*002c*/ 	.word	0x00000000
        /*0030*/ 	.short	0x0002
        /*0032*/ 	.short	0x0010
        /*0034*/ 	.byte	0x00, 0xf0, 0x11, 0x00


	//----- nvinfo : EIATTR_KPARAM_INFO
	.align		4
.L_25:
        /*0038*/ 	.byte	0x04, 0x17
        /*003a*/ 	.short	(.L_27 - .L_26)
.L_26:
        /*003c*/ 	.word	0x00000000
        /*0040*/ 	.short	0x0001
        /*0042*/ 	.short	0x0008
        /*0044*/ 	.byte	0x00, 0xf5, 0x21, 0x00


	//----- nvinfo : EIATTR_KPARAM_INFO
	.align		4
.L_27:
        /*0048*/ 	.byte	0x04, 0x17
        /*004a*/ 	.short	(.L_29 - .L_28)
.L_28:
        /*004c*/ 	.word	0x00000000
        /*0050*/ 	.short	0x0000
        /*0052*/ 	.short	0x0000
        /*0054*/ 	.byte	0x00, 0xf5, 0x21, 0x00


	//----- nvinfo : EIATTR_SPARSE_MMA_MASK
	.align		4
.L_29:
        /*0058*/ 	.byte	0x03, 0x50
        /*005a*/ 	.short	0x0000


	//----- nvinfo : EIATTR_MAXREG_COUNT
	.align		4
        /*005c*/ 	.byte	0x03, 0x1b
        /*005e*/ 	.short	0x00ff


	//----- nvinfo : EIATTR_MERCURY_ISA_VERSION
	.align		4
        /*0060*/ 	.byte	0x03, 0x5f
        /*0062*/ 	.short	0x0101


	//----- nvinfo : EIATTR_VRC_CTA_INIT_COUNT
	.align		4
        /*0064*/ 	.byte	0x02, 0x4a
	.zero		1
	.zero		1


	//----- nvinfo : EIATTR_EXIT_INSTR_OFFSETS
	.align		4
        /*0068*/ 	.byte	0x04, 0x1c
        /*006a*/ 	.short	(.L_31 - .L_30)


	//   ....[0]....
.L_30:
        /*006c*/ 	.word	0x000007d0


	//----- nvinfo : EIATTR_CRS_STACK_SIZE
	.align		4
.L_31:
        /*0070*/ 	.byte	0x04, 0x1e
        /*0072*/ 	.short	(.L_33 - .L_32)
.L_32:
        /*0074*/ 	.word	0x00000000


	//----- nvinfo : EIATTR_CBANK_PARAM_SIZE
	.align		4
.L_33:
        /*0078*/ 	.byte	0x03, 0x19
        /*007a*/ 	.short	0x0020


	//----- nvinfo : EIATTR_PARAM_CBANK
	.align		4
        /*007c*/ 	.byte	0x04, 0x0a
        /*007e*/ 	.short	(.L_35 - .L_34)
	.align		4
.L_34:
        /*0080*/ 	.word	index@(.nv.constant0._Z18search_trie_globalP11NodeReducedPKcjiPj)
        /*0084*/ 	.short	0x0380
        /*0086*/ 	.short	0x0020


	//----- nvinfo : EIATTR_SW_WAR
	.align		4
.L_35:
        /*0088*/ 	.byte	0x04, 0x36
        /*008a*/ 	.short	(.L_37 - .L_36)
.L_36:
        /*008c*/ 	.word	0x00000008
.L_37:


//--------------------- .nv.info._Z18search_trie_sharedP11NodeReducedjPKcjiPj --------------------------
	.section	.nv.info._Z18search_trie_sharedP11NodeReducedjPKcjiPj,"",@"SHT_CUDA_INFO"
	.sectionflags	@""
	.align	4


	//----- nvinfo : EIATTR_CUDA_API_VERSION
	.align		4
        /*0000*/ 	.byte	0x04, 0x37
        /*0002*/ 	.short	(.L_39 - .L_38)
.L_38:
        /*0004*/ 	.word	0x00000082


	//----- nvinfo : EIATTR_KPARAM_INFO
	.align		4
.L_39:
        /*0008*/ 	.byte	0x04, 0x17
        /*000a*/ 	.short	(.L_41 - .L_40)
.L_40:
        /*000c*/ 	.word	0x00000000
        /*0010*/ 	.short	0x0005
        /*0012*/ 	.short	0x0020
        /*0014*/ 	.byte	0x00, 0xf5, 0x21, 0x00


	//----- nvinfo : EIATTR_KPARAM_INFO
	.align		4
.L_41:
        /*0018*/ 	.byte	0x04, 0x17
        /*001a*/ 	.short	(.L_43 - .L_42)
.L_42:
        /*001c*/ 	.word	0x00000000
        /*0020*/ 	.short	0x0004
        /*0022*/ 	.short	0x001c
        /*0024*/ 	.byte	0x00, 0xf0, 0x11, 0x00


	//----- nvinfo : EIATTR_KPARAM_INFO
	.align		4
.L_43:
        /*0028*/ 	.byte	0x04, 0x17
        /*002a*/ 	.short	(.L_45 - .L_44)
.L_44:
        /*002c*/ 	.word	0x00000000
        /*0030*/ 	.short	0x0003
        /*0032*/ 	.short	0x0018
        /*0034*/ 	.byte	0x00, 0xf0, 0x11, 0x00


	//----- nvinfo : EIATTR_KPARAM_INFO
	.align		4
.L_45:
        /*0038*/ 	.byte	0x04, 0x17
        /*003a*/ 	.short	(.L_47 - .L_46)
.L_46:
        /*003c*/ 	.word	0x00000000
        /*0040*/ 	.short	0x0002
        /*0042*/ 	.short	0x0010
        /*0044*/ 	.byte	0x00, 0xf5, 0x21, 0x00


	//----- nvinfo : EIATTR_KPARAM_INFO
	.align		4
.L_47:
        /*0048*/ 	.byte	0x04, 0x17
        /*004a*/ 	.short	(.L_49 - .L_48)
.L_48:
        /*004c*/ 	.word	0x00000000
        /*0050*/ 	.short	0x0001
        /*0052*/ 	.short	0x0008
        /*0054*/ 	.byte	0x00, 0xf0, 0x11, 0x00


	//----- nvinfo : EIATTR_KPARAM_INFO
	.align		4
.L_49:
        /*0058*/ 	.byte	0x04, 0x17
        /*005a*/ 	.short	(.L_51 - .L_50)
.L_50:
        /*005c*/ 	.word	0x00000000
        /*0060*/ 	.short	0x0000
        /*0062*/ 	.short	0x0000
        /*0064*/ 	.byte	0x00, 0xf5, 0x21, 0x00


	//----- nvinfo : EIATTR_SPARSE_MMA_MASK
	.align		4
.L_51:
        /*0068*/ 	.byte	0x03, 0x50
        /*006a*/ 	.short	0x0000


	//----- nvinfo : EIATTR_MAXREG_COUNT
	.align		4
        /*006c*/ 	.byte	0x03, 0x1b
        /*006e*/ 	.short	0x00ff


	//----- nvinfo : EIATTR_NUM_BARRIERS
	.align		4
        /*0070*/ 	.byte	0x02, 0x4c
        /*0072*/ 	.byte	0x01
	.zero		1


	//----- nvinfo : EIATTR_MERCURY_ISA_VERSION
	.align		4
        /*0074*/ 	.byte	0x03, 0x5f
        /*0076*/ 	.short	0x0101


	//----- nvinfo : EIATTR_VRC_CTA_INIT_COUNT
	.align		4
        /*0078*/ 	.byte	0x02, 0x4a
	.zero		1
	.zero		1


	//----- nvinfo : EIATTR_EXIT_INSTR_OFFSETS
	.align		4
        /*007c*/ 	.byte	0x04, 0x1c
        /*007e*/ 	.short	(.L_53 - .L_52)


	//   ....[0]....
.L_52:
        /*0080*/ 	.word	0x00000f30


	//----- nvinfo : EIATTR_CRS_STACK_SIZE
	.align		4
.L_53:
        /*0084*/ 	.byte	0x04, 0x1e
        /*0086*/ 	.short	(.L_55 - .L_54)
.L_54:
        /*0088*/ 	.word	0x00000000


	//----- nvinfo : EIATTR_CBANK_PARAM_SIZE
	.align		4
.L_55:
        /*008c*/ 	.byte	0x03, 0x19
        /*008e*/ 	.short	0x0028


	//----- nvinfo : EIATTR_PARAM_CBANK
	.align		4
        /*0090*/ 	.byte	0x04, 0x0a
        /*0092*/ 	.short	(.L_57 - .L_56)
	.align		4
.L_56:
        /*0094*/ 	.word	index@(.nv.constant0._Z18search_trie_sharedP11NodeReducedjPKcjiPj)
        /*0098*/ 	.short	0x0380
        /*009a*/ 	.short	0x0028


	//----- nvinfo : EIATTR_SW_WAR
	.align		4
.L_57:
        /*009c*/ 	.byte	0x04, 0x36
        /*009e*/ 	.short	(.L_59 - .L_58)
.L_58:
        /*00a0*/ 	.word	0x00000008
.L_59:


//--------------------- .nv.info._Z19search_trie_textureyPKciiPj --------------------------
	.section	.nv.info._Z19search_trie_textureyPKciiPj,"",@"SHT_CUDA_INFO"
	.sectionflags	@""
	.align	4


	//----- nvinfo : EIATTR_CUDA_API_VERSION
	.align		4
        /*0000*/ 	.byte	0x04, 0x37
        /*0002*/ 	.short	(.L_61 - .L_60)
.L_60:
        /*0004*/ 	.word	0x00000082


	//----- nvinfo : EIATTR_KPARAM_INFO
	.align		4
.L_61:
        /*0008*/ 	.byte	0x04, 0x17
        /*000a*/ 	.short	(.L_63 - .L_62)
.L_62:
        /*000c*/ 	.word	0x00000000
        /*0010*/ 	.short	0x0004
        /*0012*/ 	.short	0x0018
        /*0014*/ 	.byte	0x00, 0xf5, 0x21, 0x00


	//----- nvinfo : EIATTR_KPARAM_INFO
	.align		4
.L_63:
        /*0018*/ 	.byte	0x04, 0x17
        /*001a*/ 	.short	(.L_65 - .L_64)
.L_64:
        /*001c*/ 	.word	0x00000000
        /*0020*/ 	.short	0x0003
        /*0022*/ 	.short	0x0014
        /*0024*/ 	.byte	0x00, 0xf0, 0x11, 0x00


	//----- nvinfo : EIATTR_KPARAM_INFO
	.align		4
.L_65:
        /*0028*/ 	.byte	0x04, 0x17
        /*002a*/ 	.short	(.L_67 - .L_66)
.L_66:
        /*002c*/ 	.word	0x00000000
        /*0030*/ 	.short	0x0002
        /*0032*/ 	.short	0x0010
        /*0034*/ 	.byte	0x00, 0xf0, 0x11, 0x00


	//----- nvinfo : EIATTR_KPARAM_INFO
	.align		4
.L_67:
        /*0038*/ 	.byte	0x04, 0x17
        /*003a*/ 	.short	(.L_69 - .L_68)
.L_68:
        /*003c*/ 	.word	0x00000000
        /*0040*/ 	.short	0x0001
        /*0042*/ 	.short	0x0008
        /*0044*/ 	.byte	0x00, 0xf5, 0x21, 0x00


	//----- nvinfo : EIATTR_KPARAM_INFO
	.align		4
.L_69:
        /*0048*/ 	.byte	0x04, 0x17
        /*004a*/ 	.short	(.L_71 - .L_70)
.L_70:
        /*004c*/ 	.word	0x00000000
        /*0050*/ 	.short	0x0000
        /*0052*/ 	.short	0x0000
        /*0054*/ 	.byte	0x00, 0xf0, 0x21, 0x00


	//----- nvinfo : EIATTR_SPARSE_MMA_MASK
	.align		4
.L_71:
        /*0058*/ 	.byte	0x03, 0x50
        /*005a*/ 	.short	0x0000


	//----- nvinfo : EIATTR_MAXREG_COUNT
	.align		4
        /*005c*/ 	.byte	0x03, 0x1b
        /*005e*/ 	.short	0x00ff


	//----- nvinfo : EIATTR_MERCURY_ISA_VERSION
	.align		4
        /*0060*/ 	.byte	0x03, 0x5f
        /*0062*/ 	.short	0x0101


	//----- nvinfo : EIATTR_VRC_CTA_INIT_COUNT
	.align		4
        /*0064*/ 	.byte	0x02, 0x4a
	.zero		1
	.zero		1


	//----- nvinfo : EIATTR_EXIT_INSTR_OFFSETS
	.align		4
        /*0068*/ 	.byte	0x04, 0x1c
        /*006a*/ 	.short	(.L_73 - .L_72)


	//   ....[0]....
.L_72:
        /*006c*/ 	.word	0x00000820


	//----- nvinfo : EIATTR_CRS_STACK_SIZE
	.align		4
.L_73:
        /*0070*/ 	.byte	0x04, 0x1e
        /*0072*/ 	.short	(.L_75 - .L_74)
.L_74:
        /*0074*/ 	.word	0x00000000


	//----- nvinfo : EIATTR_CBANK_PARAM_SIZE
	.align		4
.L_75:
        /*0078*/ 	.byte	0x03, 0x19
        /*007a*/ 	.short	0x0020


	//----- nvinfo : EIATTR_PARAM_CBANK
	.align		4
        /*007c*/ 	.byte	0x04, 0x0a
        /*007e*/ 	.short	(.L_77 - .L_76)
	.align		4
.L_76:
        /*0080*/ 	.word	index@(.nv.constant0._Z19search_trie_textureyPKciiPj)
        /*0084*/ 	.short	0x0380
        /*0086*/ 	.short	0x0020


	//----- nvinfo : EIATTR_SW_WAR
	.align		4
.L_77:
        /*0088*/ 	.byte	0x04, 0x36
        /*008a*/ 	.short	(.L_79 - .L_78)
.L_78:
        /*008c*/ 	.word	0x00000008
.L_79:


//--------------------- .nv.callgraph             --------------------------
	.section	.nv.callgraph,"",@"SHT_CUDA_CALLGRAPH"
	.align	4
	.sectionentsize	8
	.align		4
        /*0000*/ 	.word	0x00000000
	.align		4
        /*0004*/ 	.word	0xffffffff
	.align		4
        /*0008*/ 	.word	0x00000000
	.align		4
        /*000c*/ 	.word	0xfffffffe
	.align		4
        /*0010*/ 	.word	0x00000000
	.align		4
        /*0014*/ 	.word	0xfffffffd
	.align		4
        /*0018*/ 	.word	0x00000000
	.align		4
        /*001c*/ 	.word	0xfffffffc


//--------------------- .text._Z18search_trie_globalP11NodeReducedPKcjiPj --------------------------
	.section	.text._Z18search_trie_globalP11NodeReducedPKcjiPj,"ax",@progbits
	.align	128
        .global         _Z18search_trie_globalP11NodeReducedPKcjiPj
        .type           _Z18search_trie_globalP11NodeReducedPKcjiPj,@function
        .size           _Z18search_trie_globalP11NodeReducedPKcjiPj,(.L_x_45 - _Z18search_trie_globalP11NodeReducedPKcjiPj)
        .other          _Z18search_trie_globalP11NodeReducedPKcjiPj,@"STO_CUDA_ENTRY STV_DEFAULT"
_Z18search_trie_globalP11NodeReducedPKcjiPj:
.text._Z18search_trie_globalP11NodeReducedPKcjiPj:
[----:B------:R-:W-:Y:S01]  /*0000*/  LDC R1, c[0x0][0x37c] ;  /* 0x0000df00ff017b82 */ /* 0x000fe20000000800 */
[----:B------:R-:W0:Y:S07]  /*0010*/  S2R R3, SR_TID.X ;  /* 0x0000000000037919 */ /* 0x000e2e0000002100 */
[----:B------:R-:W0:Y:S01]  /*0020*/  S2UR UR4, SR_CTAID.X ;  /* 0x00000000000479c3 */ /* 0x000e220000002500 */
[----:B------:R-:W1:Y:S01]  /*0030*/  LDCU.64 UR8, c[0x0][0x390] ;  /* 0x00007200ff0877ac */ /* 0x000e620008000a00 */
[----:B------:R-:W-:Y:S01]  /*0040*/  BSSY.RECONVERGENT B2, `(.L_x_0) ;  /* 0x000006d000027945 */ /* 0x000fe20003800200 */
[----:B------:R-:W2:Y:S05]  /*0050*/  LDCU.64 UR6, c[0x0][0x388] ;  /* 0x00007100ff0677ac */ /* 0x000eaa0008000a00 */
[----:B------:R-:W0:Y:S01]  /*0060*/  LDC R0, c[0x0][0x360] ;  /* 0x0000d800ff007b82 */ /* 0x000e220000000800 */
[----:B------:R-:W3:Y:S02]  /*0070*/  LDCU.64 UR10, c[0x0][0x380] ;  /* 0x00007000ff0a77ac */ /* 0x000ee40008000a00 */
[----:B---3--:R-:W-:-:S02]  /*0080*/  IMAD.U32 R2, RZ, RZ, UR10 ;  /* 0x0000000aff027e24 */ /* 0x008fc4000f8e00ff */
[----:B0-----:R-:W-:Y:S01]  /*0090*/  IMAD R0, R0, UR4, R3 ;  /* 0x0000000400007c24 */ /* 0x001fe2000f8e0203 */
[----:B------:R-:W0:Y:S01]  /*00a0*/  LDCU.64 UR4, c[0x0][0x358] ;  /* 0x00006b00ff0477ac */ /* 0x000e220008000a00 */
[----:B------:R-:W-:Y:S02]  /*00b0*/  IMAD.U32 R3, RZ, RZ, UR11 ;  /* 0x0000000bff037e24 */ /* 0x000fe4000f8e00ff */
[----:B-1----:R-:W-:-:S04]  /*00c0*/  VIADD R0, R0, UR9 ;  /* 0x0000000900007c36 */ /* 0x002fc80008000000 */
[C---:B------:R-:W-:Y:S01]  /*00d0*/  VIADD R4, R0.reuse, 0x1 ;  /* 0x0000000100047836 */ /* 0x040fe20000000000 */
[----:B--2---:R-:W-:-:S04]  /*00e0*/  IADD3 R6, P1, PT, R0, UR6, RZ ;  /* 0x0000000600067c10 */ /* 0x004fc8000ff3e0ff */
[----:B------:R-:W-:Y:S02]  /*00f0*/  ISETP.GE.U32.AND P0, PT, R4, UR8, PT ;  /* 0x0000000804007c0c */ /* 0x000fe4000bf06070 */
[----:B------:R-:W-:-:S11]  /*0100*/  LEA.HI.X.SX32 R7, R0, UR7, 0x1, P1 ;  /* 0x0000000700077c11 */ /* 0x000fd600088f0eff */
[----:B0-----:R-:W-:Y:S05]  /*0110*/  @P0 BRA `(.L_x_1) ;  /* 0x00000004007c0947 */ /* 0x001fea0003800000 */
[----:B------:R0:W5:Y:S01]  /*0120*/  LDG.E.U8.CONSTANT R7, desc[UR4][R6.64] ;  /* 0x0000000406077981 */ /* 0x000162000c1e9100 */
[----:B------:R-:W-:Y:S02]  /*0130*/  IMAD.U32 R2, RZ, RZ, UR10 ;  /* 0x0000000aff027e24 */ /* 0x000fe4000f8e00ff */
[----:B------:R-:W-:-:S07]  /*0140*/  IMAD.U32 R3, RZ, RZ, UR11 ;  /* 0x0000000bff037e24 */ /* 0x000fce000f8e00ff */
.L_x_11:
[----:B-----5:R-:W-:-:S04]  /*0150*/  LOP3.LUT R7, R7, 0xffff, RZ, 0xc0, !PT ;  /* 0x0000ffff07077812 */ /* 0x020fc800078ec0ff */
[----:B------:R-:W-:-:S04]  /*0160*/  PRMT R10, R7, 0x8880, RZ ;  /* 0x00008880070a7816 */ /* 0x000fc800000000ff */
[----:B------:R-:W-:-:S05]  /*0170*/  SHF.R.S32.HI R9, RZ, 0x5, R10 ;  /* 0x00000005ff097819 */ /* 0x000fca000001140a */
[----:B0-----:R-:W-:-:S05]  /*0180*/  IMAD.WIDE R6, R9, 0x4, R2 ;  /* 0x0000000409067825 */ /* 0x001fca00078e0202 */
[----:B------:R-:W2:Y:S01]  /*0190*/  LDG.E.CONSTANT R5, desc[UR4][R6.64] ;  /* 0x0000000406057981 */ /* 0x000ea2000c1e9900 */
[----:B------:R-:W-:-:S04]  /*01a0*/  LOP3.LUT R10, R10, 0x1f, RZ, 0xc0, !PT ;  /* 0x0000001f0a0a7812 */ /* 0x000fc800078ec0ff */
[----:B--2---:R-:W-:-:S04]  /*01b0*/  SHF.R.U32.HI R8, RZ, R10, R5 ;  /* 0x0000000aff087219 */ /* 0x004fc80000011605 */
[----:B------:R-:W-:-:S04]  /*01c0*/  LOP3.LUT R8, R8, 0x1, RZ, 0xc0, !PT ;  /* 0x0000000108087812 */ /* 0x000fc800078ec0ff */
[----:B------:R-:W-:-:S13]  /*01d0*/  ISETP.NE.U32.AND P0, PT, R8, 0x1, PT ;  /* 0x000000010800780c */ /* 0x000fda0003f05070 */
[----:B------:R-:W-:Y:S05]  /*01e0*/  @P0 BRA `(.L_x_1) ;  /* 0x0000000400480947 */ /* 0x000fea0003800000 */
[----:B------:R-:W-:Y:S01]  /*01f0*/  ISETP.GE.AND P0, PT, R9, 0x1, PT ;  /* 0x000000010900780c */ /* 0x000fe20003f06270 */
[----:B------:R-:W-:Y:S01]  /*0200*/  BSSY.RECONVERGENT B1, `(.L_x_2) ;  /* 0x0000040000017945 */ /* 0x000fe20003800200 */
[----:B------:R-:W-:-:S11]  /*0210*/  IMAD.MOV.U32 R6, RZ, RZ, RZ ;  /* 0x000000ffff067224 */ /* 0x000fd600078e00ff */
[----:B------:R-:W-:Y:S05]  /*0220*/  @!P0 BRA `(.L_x_3) ;  /* 0x0000000000f48947 */ /* 0x000fea0003800000 */
[----:B------:R-:W-:Y:S01]  /*0230*/  IMAD.MOV R7, RZ, RZ, -R9 ;  /* 0x000000ffff077224 */ /* 0x000fe200078e0a09 */
[----:B------:R-:W-:Y:S01]  /*0240*/  BSSY.RELIABLE B0, `(.L_x_4) ;  /* 0x0000031000007945 */ /* 0x000fe20003800100 */
[----:B------:R-:W-:Y:S02]  /*0250*/  IMAD.MOV.U32 R6, RZ, RZ, RZ ;  /* 0x000000ffff067224 */ /* 0x000fe400078e00ff */
[----:B------:R-:W-:Y:S01]  /*0260*/  IMAD.MOV.U32 R15, RZ, RZ, R2 ;  /* 0x000000ffff0f7224 */ /* 0x000fe200078e0002 */
[----:B------:R-:W-:Y:S01]  /*0270*/  ISETP.GE.AND P0, PT, R7, RZ, PT ;  /* 0x000000ff0700720c */ /* 0x000fe20003f06270 */
[----:B------:R-:W-:-:S12]  /*0280*/  IMAD.MOV.U32 R16, RZ, RZ, R3 ;  /* 0x000000ffff107224 */ /* 0x000fd800078e0003 */
[----:B------:R-:W-:Y:S05]  /*0290*/  @P0 BRA `(.L_x_5) ;  /* 0x0000000000ac0947 */ /* 0x000fea0003800000 */
[----:B------:R-:W-:Y:S01]  /*02a0*/  IMAD.MOV R8, RZ, RZ, -R7 ;  /* 0x000000ffff087224 */ /* 0x000fe200078e0a07 */
[----:B------:R-:W-:Y:S01]  /*02b0*/  BSSY.RECONVERGENT B3, `(.L_x_6) ;  /* 0x0000016000037945 */ /* 0x000fe20003800200 */
[----:B------:R-:W-:-:S03]  /*02c0*/  PLOP3.LUT P0, PT, PT, PT, PT, 0x80, 0x8 ;  /* 0x000000000008781c */ /* 0x000fc60003f0f070 */
[----:B------:R-:W-:-:S13]  /*02d0*/  ISETP.GT.AND P1, PT, R8, 0x3, PT ;  /* 0x000000030800780c */ /* 0x000fda0003f24270 */
[----:B------:R-:W-:Y:S05]  /*02e0*/  @!P1 BRA `(.L_x_7) ;  /* 0x0000000000489947 */ /* 0x000fea0003800000 */
[----:B------:R-:W-:-:S13]  /*02f0*/  PLOP3.LUT P0, PT, PT, PT, PT, 0x8, 0x80 ;  /* 0x000000000080781c */ /* 0x000fda0003f0e170 */
.L_x_8:
[----:B------:R-:W-:Y:S02]  /*0300*/  IMAD.MOV.U32 R8, RZ, RZ, R15 ;  /* 0x000000ffff087224 */ /* 0x000fe400078e000f */
[----:B------:R-:W-:-:S05]  /*0310*/  IMAD.MOV.U32 R9, RZ, RZ, R16 ;  /* 0x000000ffff097224 */ /* 0x000fca00078e0010 */
[----:B------:R-:W2:Y:S04]  /*0320*/  LDG.E.CONSTANT R11, desc[UR4][R8.64] ;  /* 0x00000004080b7981 */ /* 0x000ea8000c1e9900 */
[----:B------:R-:W3:Y:S04]  /*0330*/  LDG.E.CONSTANT R12, desc[UR4][R8.64+0x4] ;  /* 0x00000404080c7981 */ /* 0x000ee8000c1e9900 */
[----:B------:R-:W4:Y:S04]  /*0340*/  LDG.E.CONSTANT R13, desc[UR4][R8.64+0x8] ;  /* 0x00000804080d7981 */ /* 0x000f28000c1e9900 */
[----:B------:R-:W5:Y:S01]  /*0350*/  LDG.E.CONSTANT R14, desc[UR4][R8.64+0xc] ;  /* 0x00000c04080e7981 */ /* 0x000f62000c1e9900 */
[----:B------:R-:W-:Y:S01]  /*0360*/  VIADD R7, R7, 0x4 ;  /* 0x0000000407077836 */ /* 0x000fe20000000000 */
[----:B------:R-:W-:-:S04]  /*0370*/  IADD3 R15, P2, PT, R8, 0x10, RZ ;  /* 0x00000010080f7810 */ /* 0x000fc80007f5e0ff */
[----:B------:R-:W-:Y:S01]  /*0380*/  ISETP.GE.AND P1, PT, R7, -0x3, PT ;  /* 0xfffffffd0700780c */ /* 0x000fe20003f26270 */
[----:B------:R-:W-:Y:S01]  /*0390*/  IMAD.X R16, RZ, RZ, R9, P2 ;  /* 0x000000ffff107224 */ /* 0x000fe200010e0609 */
[----:B--2---:R-:W-:Y:S08]  /*03a0*/  POPC R11, R11 ;  /* 0x0000000b000b7309 */ /* 0x004ff00000000000 */
[----:B---3--:R-:W0:Y:S08]  /*03b0*/  POPC R12, R12 ;  /* 0x0000000c000c7309 */ /* 0x008e300000000000 */
[----:B----4-:R-:W-:Y:S01]  /*03c0*/  POPC R13, R13 ;  /* 0x0000000d000d7309 */ /* 0x010fe20000000000 */
[----:B0-----:R-:W-:-:S07]  /*03d0*/  IADD3 R6, PT, PT, R12, R11, R6 ;  /* 0x0000000b0c067210 */ /* 0x001fce0007ffe006 */
[----:B-----5:R-:W0:Y:S02]  /*03e0*/  POPC R14, R14 ;  /* 0x0000000e000e7309 */ /* 0x020e240000000000 */
[----:B0-----:R-:W-:Y:S01]  /*03f0*/  IADD3 R6, PT, PT, R14, R13, R6 ;  /* 0x0000000d0e067210 */ /* 0x001fe20007ffe006 */
[----:B------:R-:W-:Y:S06]  /*0400*/  @!P1 BRA `(.L_x_8) ;  /* 0xfffffffc00bc9947 */ /* 0x000fec000383ffff */
.L_x_7:
[----:B------:R-:W-:Y:S05]  /*0410*/  BSYNC.RECONVERGENT B3 ;  /* 0x0000000000037941 */ /* 0x000fea0003800200 */
.L_x_6:
[----:B------:R-:W-:Y:S01]  /*0420*/  IMAD.MOV R8, RZ, RZ, -R7 ;  /* 0x000000ffff087224 */ /* 0x000fe200078e0a07 */
[----:B------:R-:W-:Y:S04]  /*0430*/  BSSY.RECONVERGENT B3, `(.L_x_9) ;  /* 0x000000e000037945 */ /* 0x000fe80003800200 */
[----:B------:R-:W-:-:S13]  /*0440*/  ISETP.GT.AND P1, PT, R8, 0x1, PT ;  /* 0x000000010800780c */ /* 0x000fda0003f24270 */
[----:B------:R-:W-:Y:S05]  /*0450*/  @!P1 BRA `(.L_x_10) ;  /* 0x00000000002c9947 */ /* 0x000fea0003800000 */
[----:B------:R-:W-:Y:S02]  /*0460*/  IMAD.MOV.U32 R8, RZ, RZ, R15 ;  /* 0x000000ffff087224 */ /* 0x000fe400078e000f */
[----:B------:R-:W-:-:S05]  /*0470*/  IMAD.MOV.U32 R9, RZ, RZ, R16 ;  /* 0x000000ffff097224 */ /* 0x000fca00078e0010 */
[----:B------:R-:W2:Y:S04]  /*0480*/  LDG.E.CONSTANT R11, desc[UR4][R8.64] ;  /* 0x00000004080b7981 */ /* 0x000ea8000c1e9900 */
[----:B------:R-:W3:Y:S01]  /*0490*/  LDG.E.CONSTANT R12, desc[UR4][R8.64+0x4] ;  /* 0x00000404080c7981 */ /* 0x000ee2000c1e9900 */
[----:B------:R-:W-:Y:S01]  /*04a0*/  IADD3 R15, P1, PT, R15, 0x8, RZ ;  /* 0x000000080f0f7810 */ /* 0x000fe20007f3e0ff */
[----:B------:R-:W-:Y:S01]  /*04b0*/  VIADD R7, R7, 0x2 ;  /* 0x0000000207077836 */ /* 0x000fe20000000000 */
[----:B------:R-:W-:-:S03]  /*04c0*/  PLOP3.LUT P0, PT, PT, PT, PT, 0x8, 0x80 ;  /* 0x000000000080781c */ /* 0x000fc60003f0e170 */
[----:B------:R-:W-:Y:S01]  /*04d0*/  IMAD.X R16, RZ, RZ, R16, P1 ;  /* 0x000000ffff107224 */ /* 0x000fe200008e0610 */
[----:B--2---:R-:W-:Y:S08]  /*04e0*/  POPC R11, R11 ;  /* 0x0000000b000b7309 */ /* 0x004ff00000000000 */
[----:B---3--:R-:W0:Y:S02]  /*04f0*/  POPC R12, R12 ;  /* 0x0000000c000c7309 */ /* 0x008e240000000000 */
[----:B0-----:R-:W-:-:S07]  /*0500*/  IADD3 R6, PT, PT, R12, R11, R6 ;  /* 0x0000000b0c067210 */ /* 0x001fce0007ffe006 */
.L_x_10:
[----:B------:R-:W-:Y:S05]  /*0510*/  BSYNC.RECONVERGENT B3 ;  /* 0x0000000000037941 */ /* 0x000fea0003800200 */
.L_x_9:
[----:B------:R-:W-:-:S13]  /*0520*/  ISETP.NE.OR P0, PT, R7, RZ, P0 ;  /* 0x000000ff0700720c */ /* 0x000fda0000705670 */
[----:B------:R-:W-:Y:S05]  /*0530*/  @!P0 BREAK.RELIABLE B0 ;  /* 0x0000000000008942 */ /* 0x000fea0003800100 */
[----:B------:R-:W-:Y:S05]  /*0540*/  @!P0 BRA `(.L_x_3) ;  /* 0x00000000002c8947 */ /* 0x000fea0003800000 */
.L_x_5:
[----:B------:R-:W-:Y:S05]  /*0550*/  BSYNC.RELIABLE B0 ;  /* 0x0000000000007941 */ /* 0x000fea0003800100 */
.L_x_4:
[----:B------:R-:W-:Y:S02]  /*0560*/  IMAD.MOV.U32 R8, RZ, RZ, R15 ;  /* 0x000000ffff087224 */ /* 0x000fe400078e000f */
[----:B------:R-:W-:-:S05]  /*0570*/  IMAD.MOV.U32 R9, RZ, RZ, R16 ;  /* 0x000000ffff097224 */ /* 0x000fca00078e0010 */
[----:B------:R-:W2:Y:S01]  /*0580*/  LDG.E.CONSTANT R8, desc[UR4][R8.64] ;  /* 0x0000000408087981 */ /* 0x000ea2000c1e9900 */
[----:B------:R-:W-:Y:S01]  /*0590*/  VIADD R7, R7, 0x1 ;  /* 0x0000000107077836 */ /* 0x000fe20000000000 */
[----:B------:R-:W-:-:S04]  /*05a0*/  IADD3 R15, P1, PT, R15, 0x4, RZ ;  /* 0x000000040f0f7810 */ /* 0x000fc80007f3e0ff */
[----:B------:R-:W-:Y:S01]  /*05b0*/  ISETP.NE.AND P0, PT, R7, RZ, PT ;  /* 0x000000ff0700720c */ /* 0x000fe20003f05270 */
[----:B------:R-:W-:Y:S01]  /*05c0*/  IMAD.X R16, RZ, RZ, R16, P1 ;  /* 0x000000ffff107224 */ /* 0x000fe200008e0610 */
[----:B--2---:R-:W0:Y:S02]  /*05d0*/  POPC R11, R8 ;  /* 0x00000008000b7309 */ /* 0x004e240000000000 */
[----:B0-----:R-:W-:-:S09]  /*05e0*/  IMAD.IADD R6, R11, 0x1, R6 ;  /* 0x000000010b067824 */ /* 0x001fd200078e0206 */
[----:B------:R-:W-:Y:S05]  /*05f0*/  @P0 BRA `(.L_x_4) ;  /* 0xfffffffc00d80947 */ /* 0x000fea000383ffff */
.L_x_3:
[----:B------:R-:W-:Y:S05]  /*0600*/  BSYNC.RECONVERGENT B1 ;  /* 0x0000000000017941 */ /* 0x000fea0003800200 */
.L_x_2:
[----:B------:R-:W0:Y:S01]  /*0610*/  LDCU.64 UR6, c[0x0][0x388] ;  /* 0x00007100ff0677ac */ /* 0x000e220008000a00 */
[----:B------:R-:W2:Y:S01]  /*0620*/  LDG.E.CONSTANT R2, desc[UR4][R2.64+0x20] ;  /* 0x0000200402027981 */ /* 0x000ea2000c1e9900 */
[C---:B0-----:R-:W-:Y:S01]  /*0630*/  IADD3 R8, P0, PT, R4.reuse, UR6, RZ ;  /* 0x0000000604087c10 */ /* 0x041fe2000ff1e0ff */
[----:B------:R-:W-:Y:S01]  /*0640*/  IMAD.MOV.U32 R11, RZ, RZ, -0x1 ;  /* 0xffffffffff0b7424 */ /* 0x000fe200078e00ff */
[----:B------:R-:W0:Y:S02]  /*0650*/  LDCU UR6, c[0x0][0x390] ;  /* 0x00007200ff0677ac */ /* 0x000e240008000800 */
[----:B------:R-:W-:-:S05]  /*0660*/  LEA.HI.X.SX32 R9, R4, UR7, 0x1, P0 ;  /* 0x0000000704097c11 */ /* 0x000fca00080f0eff */
[----:B------:R1:W5:Y:S01]  /*0670*/  LDG.E.U8.CONSTANT R7, desc[UR4][R8.64] ;  /* 0x0000000408077981 */ /* 0x000362000c1e9100 */
[----:B------:R-:W-:Y:S01]  /*0680*/  SHF.L.U32 R10, R11, R10, RZ ;  /* 0x0000000a0b0a7219 */ /* 0x000fe200000006ff */
[----:B------:R-:W-:-:S03]  /*0690*/  VIADD R4, R4, 0x1 ;  /* 0x0000000104047836 */ /* 0x000fc60000000000 */
[----:B------:R-:W-:Y:S02]  /*06a0*/  LOP3.LUT R5, R5, R10, RZ, 0x30, !PT ;  /* 0x0000000a05057212 */ /* 0x000fe400078e30ff */
[----:B------:R-:W3:Y:S04]  /*06b0*/  LDC.64 R10, c[0x0][0x380] ;  /* 0x0000e000ff0a7b82 */ /* 0x000ee80000000a00 */
[----:B------:R-:W2:Y:S01]  /*06c0*/  POPC R5, R5 ;  /* 0x0000000500057309 */ /* 0x000ea20000000000 */
[----:B0-----:R-:W-:Y:S02]  /*06d0*/  ISETP.GE.U32.AND P0, PT, R4, UR6, PT ;  /* 0x0000000604007c0c */ /* 0x001fe4000bf06070 */
[----:B--2---:R-:W-:-:S05]  /*06e0*/  IADD3 R3, PT, PT, R5, R2, R6 ;  /* 0x0000000205037210 */ /* 0x004fca0007ffe006 */
[----:B---3--:R-:W-:-:S06]  /*06f0*/  IMAD.WIDE.U32 R2, R3, 0x24, R10 ;  /* 0x0000002403027825 */ /* 0x008fcc00078e000a */
[----:B-1----:R-:W-:Y:S05]  /*0700*/  @!P0 BRA `(.L_x_11) ;  /* 0xfffffff800908947 */ /* 0x002fea000383ffff */
.L_x_1:
[----:B------:R-:W-:Y:S05]  /*0710*/  BSYNC.RECONVERGENT B2 ;  /* 0x0000000000027941 */ /* 0x000fea0003800200 */
.L_x_0:
[----:B------:R-:W-:Y:S05]  /*0720*/  WARPSYNC.ALL ;  /* 0x0000000000007948 */ /* 0x000fea0003800000 */
[----:B------:R-:W2:Y:S01]  /*0730*/  LDG.E.CONSTANT R2, desc[UR4][R2.64+0x20] ;  /* 0x0000200402027981 */ /* 0x000ea2000c1e9900 */
[----:B------:R-:W0:Y:S01]  /*0740*/  LDC.64 R4, c[0x0][0x398] ;  /* 0x0000e600ff047b82 */ /* 0x000e220000000a00 */
[----:B-----5:R-:W-:-:S04]  /*0750*/  SHF.R.S32.HI R7, RZ, 0x1f, R0 ;  /* 0x0000001fff077819 */ /* 0x020fc80000011400 */
[----:B------:R-:W-:-:S04]  /*0760*/  LEA.HI R7, R7, R0, RZ, 0x5 ;  /* 0x0000000007077211 */ /* 0x000fc800078f28ff */
[----:B------:R-:W-:-:S05]  /*0770*/  SHF.R.S32.HI R7, RZ, 0x5, R7 ;  /* 0x00000005ff077819 */ /* 0x000fca0000011407 */
[----:B0-----:R-:W-:Y:S01]  /*0780*/  IMAD.WIDE R4, R7, 0x4, R4 ;  /* 0x0000000407047825 */ /* 0x001fe200078e0204 */
[----:B--2---:R-:W-:-:S04]  /*0790*/  ISETP.NE.AND P0, PT, R2, -0x2, PT ;  /* 0xfffffffe0200780c */ /* 0x004fc80003f05270 */
[----:B------:R-:W-:-:S04]  /*07a0*/  SEL R9, RZ, 0x1, P0 ;  /* 0x00000001ff097807 */ /* 0x000fc80000000000 */
[----:B------:R-:W-:-:S05]  /*07b0*/  SHF.L.W.U32 R9, R9, R0, RZ ;  /* 0x0000000009097219 */ /* 0x000fca0000000eff */
[----:B------:R-:W-:Y:S01]  /*07c0*/  REDG.E.OR.STRONG.GPU desc[UR4][R4.64], R9 ;  /* 0x000000090400798e */ /* 0x000fe2000f12e104 */
[----:B------:R-:W-:Y:S05]  /*07d0*/  EXIT ;  /* 0x000000000000794d */ /* 0x000fea0003800000 */
.L_x_12:
[----:B------:R-:W-:-:S00]  /*07e0*/  BRA `(.L_x_12) ;  /* 0xfffffffc00fc7947 */ /* 0x000fc0000383ffff */
[----:B------:R-:W-:-:S00]  /*07f0*/  NOP ;  /* 0x0000000000007918 */ /* 0x000fc00000000000 */
        /* <DEDUP_REMOVED lines=8> */
.L_x_45:


//--------------------- .text._Z18search_trie_sharedP11NodeReducedjPKcjiPj --------------------------
	.section	.text._Z18search_trie_sharedP11NodeReducedjPKcjiPj,"ax",@progbits
	.align	128
        .global         _Z18search_trie_sharedP11NodeReducedjPKcjiPj
        .type           _Z18search_trie_sharedP11NodeReducedjPKcjiPj,@function
        .size           _Z18search_trie_sharedP11NodeReducedjPKcjiPj,(.L_x_46 - _Z18search_trie_sharedP11NodeReducedjPKcjiPj)
        .other          _Z18search_trie_sharedP11NodeReducedjPKcjiPj,@"STO_CUDA_ENTRY STV_DEFAULT"
_Z18search_trie_sharedP11NodeReducedjPKcjiPj:
.text._Z18search_trie_sharedP11NodeReducedjPKcjiPj:
[----:B------:R-:W-:Y:S01]  /*0000*/  LDC R1, c[0x0][0x37c] ;  /* 0x0000df00ff017b82 */ /* 0x000fe20000000800 */
[----:B------:R-:W0:Y:S01]  /*0010*/  S2R R2, SR_TID.X ;  /* 0x0000000000027919 */ /* 0x000e220000002100 */
[----:B------:R-:W0:Y:S01]  /*0020*/  LDCU UR8, c[0x0][0x388] ;  /* 0x00007100ff0877ac */ /* 0x000e220008000800 */
[----:B------:R-:W-:Y:S01]  /*0030*/  BSSY.RECONVERGENT B0, `(.L_x_13) ;  /* 0x0000083000007945 */ /* 0x000fe20003800200 */
[----:B------:R-:W1:Y:S01]  /*0040*/  S2R R0, SR_CTAID.X ;  /* 0x0000000000007919 */ /* 0x000e620000002500 */
[----:B------:R-:W1:Y:S01]  /*0050*/  LDCU UR4, c[0x0][0x360] ;  /* 0x00006c00ff0477ac */ /* 0x000e620008000800 */
[----:B------:R-:W2:Y:S01]  /*0060*/  LDCU UR5, c[0x0][0x39c] ;  /* 0x00007380ff0577ac */ /* 0x000ea20008000800 */
[----:B------:R-:W3:Y:S01]  /*0070*/  LDCU.64 UR6, c[0x0][0x358] ;  /* 0x00006b00ff0677ac */ /* 0x000ee20008000a00 */
[----:B0-----:R-:W-:-:S04]  /*0080*/  ISETP.GE.U32.AND P0, PT, R2, UR8, PT ;  /* 0x0000000802007c0c */ /* 0x001fc8000bf06070 */
[----:B------:R-:W-:Y:S01]  /*0090*/  ISETP.GT.U32.OR P0, PT, R2, 0x1f, P0 ;  /* 0x0000001f0200780c */ /* 0x000fe20000704470 */
[----:B-1----:R-:W-:-:S04]  /*00a0*/  IMAD R0, R0, UR4, R2 ;  /* 0x0000000400007c24 */ /* 0x002fc8000f8e0202 */
[----:B--2---:R-:W-:-:S08]  /*00b0*/  VIADD R0, R0, UR5 ;  /* 0x0000000500007c36 */ /* 0x004fd00008000000 */
[----:B---3--:R-:W-:Y:S05]  /*00c0*/  @P0 BRA `(.L_x_14) ;  /* 0x0000000400e40947 */ /* 0x008fea0003800000 */
[----:B------:R-:W-:Y:S01]  /*00d0*/  LOP3.LUT R3, RZ, R2, RZ, 0x33, !PT ;  /* 0x00000002ff037212 */ /* 0x000fe200078e33ff */
[----:B------:R-:W-:Y:S04]  /*00e0*/  BSSY.RECONVERGENT B1, `(.L_x_15) ;  /* 0x0000025000017945 */ /* 0x000fe80003800200 */
[----:B------:R-:W-:-:S05]  /*00f0*/  VIADD R3, R3, UR8 ;  /* 0x0000000803037c36 */ /* 0x000fca0008000000 */
[C---:B------:R-:W-:Y:S02]  /*0100*/  LOP3.LUT R4, R3.reuse, 0x60, RZ, 0xc0, !PT ;  /* 0x0000006003047812 */ /* 0x040fe400078ec0ff */
[----:B------:R-:W-:Y:S02]  /*0110*/  ISETP.GE.U32.AND P0, PT, R3, 0x60, PT ;  /* 0x000000600300780c */ /* 0x000fe40003f06070 */
[----:B------:R-:W-:-:S13]  /*0120*/  ISETP.NE.AND P1, PT, R4, 0x60, PT ;  /* 0x000000600400780c */ /* 0x000fda0003f25270 */
[----:B------:R-:W-:Y:S05]  /*0130*/  @!P1 BRA `(.L_x_16) ;  /* 0x00000000007c9947 */ /* 0x000fea0003800000 */
[----:B------:R-:W0:Y:S01]  /*0140*/  S2R R7, SR_CgaCtaId ;  /* 0x0000000000077919 */ /* 0x000e220000008800 */
[----:B------:R-:W-:Y:S01]  /*0150*/  MOV R4, 0x400 ;  /* 0x0000040000047802 */ /* 0x000fe20000000f00 */
[----:B------:R-:W-:Y:S01]  /*0160*/  IMAD.MOV.U32 R6, RZ, RZ, RZ ;  /* 0x000000ffff067224 */ /* 0x000fe200078e00ff */
[----:B------:R-:W-:-:S04]  /*0170*/  LEA.HI R3, R3, 0x1, RZ, 0x1b ;  /* 0x0000000103037811 */ /* 0x000fc800078fd8ff */
[----:B------:R-:W-:Y:S02]  /*0180*/  LOP3.LUT R9, R3, 0x3, RZ, 0xc0, !PT ;  /* 0x0000000303097812 */ /* 0x000fe400078ec0ff */
[----:B0-----:R-:W-:-:S07]  /*0190*/  LEA R7, R7, R4, 0x18 ;  /* 0x0000000407077211 */ /* 0x001fce00078ec0ff */
.L_x_17:
[----:B0-----:R-:W0:Y:S02]  /*01a0*/  LDC.64 R4, c[0x0][0x380] ;  /* 0x0000e000ff047b82 */ /* 0x001e240000000a00 */
[----:B0-----:R-:W-:-:S05]  /*01b0*/  IMAD.WIDE.U32 R4, R2, 0x24, R4 ;  /* 0x0000002402047825 */ /* 0x001fca00078e0004 */
[----:B------:R-:W2:Y:S04]  /*01c0*/  LDG.E.CONSTANT R8, desc[UR6][R4.64] ;  /* 0x0000000604087981 */ /* 0x000ea8000c1e9900 */
[----:B------:R-:W3:Y:S04]  /*01d0*/  LDG.E.CONSTANT R10, desc[UR6][R4.64+0x4] ;  /* 0x00000406040a7981 */ /* 0x000ee8000c1e9900 */
[----:B------:R-:W4:Y:S04]  /*01e0*/  LDG.E.CONSTANT R12, desc[UR6][R4.64+0x8] ;  /* 0x00000806040c7981 */ /* 0x000f28000c1e9900 */
[----:B------:R-:W5:Y:S04]  /*01f0*/  LDG.E.CONSTANT R14, desc[UR6][R4.64+0xc] ;  /* 0x00000c06040e7981 */ /* 0x000f68000c1e9900 */
[----:B------:R-:W5:Y:S04]  /*0200*/  LDG.E.CONSTANT R16, desc[UR6][R4.64+0x10] ;  /* 0x0000100604107981 */ /* 0x000f68000c1e9900 */
[----:B------:R-:W5:Y:S04]  /*0210*/  LDG.E.CONSTANT R18, desc[UR6][R4.64+0x14] ;  /* 0x0000140604127981 */ /* 0x000f68000c1e9900 */
[----:B------:R-:W5:Y:S04]  /*0220*/  LDG.E.CONSTANT R20, desc[UR6][R4.64+0x18] ;  /* 0x0000180604147981 */ /* 0x000f68000c1e9900 */
[----:B------:R-:W5:Y:S04]  /*0230*/  LDG.E.CONSTANT R22, desc[UR6][R4.64+0x1c] ;  /* 0x00001c0604167981 */ /* 0x000f68000c1e9900 */
[----:B------:R-:W5:Y:S01]  /*0240*/  LDG.E.CONSTANT R24, desc[UR6][R4.64+0x20] ;  /* 0x0000200604187981 */ /* 0x000f62000c1e9900 */
[----:B------:R-:W-:-:S02]  /*0250*/  IMAD R3, R2, 0x24, R7 ;  /* 0x0000002402037824 */ /* 0x000fc400078e0207 */
[----:B------:R-:W-:Y:S02]  /*0260*/  VIADD R6, R6, 0x1 ;  /* 0x0000000106067836 */ /* 0x000fe40000000000 */
[----:B------:R-:W-:-:S03]  /*0270*/  VIADD R2, R2, 0x20 ;  /* 0x0000002002027836 */ /* 0x000fc60000000000 */
[----:B------:R-:W-:Y:S01]  /*0280*/  ISETP.NE.AND P1, PT, R6, R9, PT ;  /* 0x000000090600720c */ /* 0x000fe20003f25270 */
[----:B--2---:R0:W-:Y:S04]  /*0290*/  STS [R3], R8 ;  /* 0x0000000803007388 */ /* 0x0041e80000000800 */
[----:B---3--:R0:W-:Y:S04]  /*02a0*/  STS [R3+0x4], R10 ;  /* 0x0000040a03007388 */ /* 0x0081e80000000800 */
[----:B----4-:R0:W-:Y:S04]  /*02b0*/  STS [R3+0x8], R12 ;  /* 0x0000080c03007388 */ /* 0x0101e80000000800 */
[----:B-----5:R0:W-:Y:S04]  /*02c0*/  STS [R3+0xc], R14 ;  /* 0x00000c0e03007388 */ /* 0x0201e80000000800 */
[----:B------:R0:W-:Y:S04]  /*02d0*/  STS [R3+0x10], R16 ;  /* 0x0000101003007388 */ /* 0x0001e80000000800 */
[----:B------:R0:W-:Y:S04]  /*02e0*/  STS [R3+0x14], R18 ;  /* 0x0000141203007388 */ /* 0x0001e80000000800 */
[----:B------:R0:W-:Y:S04]  /*02f0*/  STS [R3+0x18], R20 ;  /* 0x0000181403007388 */ /* 0x0001e80000000800 */
[----:B------:R0:W-:Y:S04]  /*0300*/  STS [R3+0x1c], R22 ;  /* 0x00001c1603007388 */ /* 0x0001e80000000800 */
[----:B------:R0:W-:Y:S01]  /*0310*/  STS [R3+0x20], R24 ;  /* 0x0000201803007388 */ /* 0x0001e20000000800 */
[----:B------:R-:W-:Y:S05]  /*0320*/  @P1 BRA `(.L_x_17) ;  /* 0xfffffffc009c1947 */ /* 0x000fea000383ffff */
.L_x_16:
[----:B------:R-:W-:Y:S05]  /*0330*/  BSYNC.RECONVERGENT B1 ;  /* 0x0000000000017941 */ /* 0x000fea0003800200 */
.L_x_15:
[----:B------:R-:W-:Y:S05]  /*0340*/  @!P0 BRA `(.L_x_14) ;  /* 0x0000000400448947 */ /* 0x000fea0003800000 */
[----:B------:R-:W1:Y:S01]  /*0350*/  S2R R4, SR_CgaCtaId ;  /* 0x0000000000047919 */ /* 0x000e620000008800 */
[----:B0-----:R-:W-:-:S04]  /*0360*/  MOV R3, 0x400 ;  /* 0x0000040000037802 */ /* 0x001fc80000000f00 */
[----:B-1----:R-:W-:-:S07]  /*0370*/  LEA R3, R4, R3, 0x18 ;  /* 0x0000000304037211 */ /* 0x002fce00078ec0ff */
.L_x_18:
[----:B------:R-:W0:Y:S02]  /*0380*/  LDC.64 R4, c[0x0][0x380] ;  /* 0x0000e000ff047b82 */ /* 0x000e240000000a00 */
[----:B0-----:R-:W-:-:S05]  /*0390*/  IMAD.WIDE.U32 R4, R2, 0x24, R4 ;  /* 0x0000002402047825 */ /* 0x001fca00078e0004 */
[----:B-1----:R-:W2:Y:S04]  /*03a0*/  LDG.E.CONSTANT R19, desc[UR6][R4.64] ;  /* 0x0000000604137981 */ /* 0x002ea8000c1e9900 */
[----:B------:R-:W3:Y:S04]  /*03b0*/  LDG.E.CONSTANT R21, desc[UR6][R4.64+0x4] ;  /* 0x0000040604157981 */ /* 0x000ee8000c1e9900 */
[----:B------:R-:W4:Y:S04]  /*03c0*/  LDG.E.CONSTANT R23, desc[UR6][R4.64+0x8] ;  /* 0x0000080604177981 */ /* 0x000f28000c1e9900 */
[----:B------:R-:W5:Y:S04]  /*03d0*/  LDG.E.CONSTANT R25, desc[UR6][R4.64+0xc] ;  /* 0x00000c0604197981 */ /* 0x000f68000c1e9900 */
        /* <DEDUP_REMOVED lines=10> */
[----:B------:R-:W5:Y:S01]  /*0480*/  LDG.E.CONSTANT R17, desc[UR6][R4.64+0x494] ;  /* 0x0004940604117981 */ /* 0x000f62000c1e9900 */
[----:B------:R-:W-:-:S03]  /*0490*/  IMAD R6, R2, 0x24, R3 ;  /* 0x0000002402067824 */ /* 0x000fc600078e0203 */
[----:B------:R-:W5:Y:S04]  /*04a0*/  LDG.E.CONSTANT R14, desc[UR6][R4.64+0xd8c] ;  /* 0x000d8c06040e7981 */ /* 0x000f68000c1e9900 */
[----:B------:R-:W5:Y:S04]  /*04b0*/  LDG.E.CONSTANT R16, desc[UR6][R4.64+0xd90] ;  /* 0x000d900604107981 */ /* 0x000f68000c1e9900 */
[----:B------:R-:W5:Y:S04]  /*04c0*/  LDG.E.CONSTANT R18, desc[UR6][R4.64+0xd94] ;  /* 0x000d940604127981 */ /* 0x000f68000c1e9900 */
[----:B------:R-:W5:Y:S04]  /*04d0*/  LDG.E.CONSTANT R20, desc[UR6][R4.64+0xd98] ;  /* 0x000d980604147981 */ /* 0x000f68000c1e9900 */
[----:B------:R-:W5:Y:S04]  /*04e0*/  LDG.E.CONSTANT R22, desc[UR6][R4.64+0xd9c] ;  /* 0x000d9c0604167981 */ /* 0x000f68000c1e9900 */
[----:B------:R-:W5:Y:S04]  /*04f0*/  LDG.E.CONSTANT R24, desc[UR6][R4.64+0xda0] ;  /* 0x000da00604187981 */ /* 0x000f68000c1e9900 */
[----:B--2---:R0:W-:Y:S04]  /*0500*/  STS [R6], R19 ;  /* 0x0000001306007388 */ /* 0x0041e80000000800 */
[----:B---3--:R1:W-:Y:S04]  /*0510*/  STS [R6+0x4], R21 ;  /* 0x0000041506007388 */ /* 0x0083e80000000800 */
[----:B----4-:R2:W-:Y:S04]  /*0520*/  STS [R6+0x8], R23 ;  /* 0x0000081706007388 */ /* 0x0105e80000000800 */
[----:B-----5:R3:W-:Y:S04]  /*0530*/  STS [R6+0xc], R25 ;  /* 0x00000c1906007388 */ /* 0x0207e80000000800 */
[----:B------:R4:W-:Y:S04]  /*0540*/  STS [R6+0x10], R27 ;  /* 0x0000101b06007388 */ /* 0x0009e80000000800 */
[----:B------:R-:W-:Y:S04]  /*0550*/  STS [R6+0x14], R29 ;  /* 0x0000141d06007388 */ /* 0x000fe80000000800 */
[----:B------:R-:W-:Y:S04]  /*0560*/  STS [R6+0x18], R8 ;  /* 0x0000180806007388 */ /* 0x000fe80000000800 */
[----:B------:R-:W-:Y:S04]  /*0570*/  STS [R6+0x1c], R10 ;  /* 0x00001c0a06007388 */ /* 0x000fe80000000800 */
[----:B------:R-:W-:Y:S04]  /*0580*/  STS [R6+0x20], R12 ;  /* 0x0000200c06007388 */ /* 0x000fe80000000800 */
[----:B------:R5:W-:Y:S04]  /*0590*/  STS [R6+0x480], R7 ;  /* 0x0004800706007388 */ /* 0x000be80000000800 */
[----:B------:R5:W-:Y:S04]  /*05a0*/  STS [R6+0x484], R9 ;  /* 0x0004840906007388 */ /* 0x000be80000000800 */
[----:B------:R5:W-:Y:S04]  /*05b0*/  STS [R6+0x488], R11 ;  /* 0x0004880b06007388 */ /* 0x000be80000000800 */
[----:B------:R5:W-:Y:S04]  /*05c0*/  STS [R6+0x48c], R13 ;  /* 0x00048c0d06007388 */ /* 0x000be80000000800 */
[----:B------:R5:W-:Y:S04]  /*05d0*/  STS [R6+0x490], R15 ;  /* 0x0004900f06007388 */ /* 0x000be80000000800 */
[----:B------:R5:W-:Y:S04]  /*05e0*/  STS [R6+0x494], R17 ;  /* 0x0004941106007388 */ /* 0x000be80000000800 */
[----:B0-----:R-:W5:Y:S04]  /*05f0*/  LDG.E.CONSTANT R19, desc[UR6][R4.64+0x498] ;  /* 0x0004980604137981 */ /* 0x001f68000c1e9900 */
[----:B-1----:R-:W5:Y:S04]  /*0600*/  LDG.E.CONSTANT R21, desc[UR6][R4.64+0x49c] ;  /* 0x00049c0604157981 */ /* 0x002f68000c1e9900 */
[----:B--2---:R-:W2:Y:S04]  /*0610*/  LDG.E.CONSTANT R23, desc[UR6][R4.64+0x4a0] ;  /* 0x0004a00604177981 */ /* 0x004ea8000c1e9900 */
[----:B---3--:R-:W3:Y:S04]  /*0620*/  LDG.E.CONSTANT R25, desc[UR6][R4.64+0x900] ;  /* 0x0009000604197981 */ /* 0x008ee8000c1e9900 */
[----:B----4-:R-:W4:Y:S04]  /*0630*/  LDG.E.CONSTANT R27, desc[UR6][R4.64+0x904] ;  /* 0x00090406041b7981 */ /* 0x010f28000c1e9900 */
[----:B-----5:R-:W5:Y:S04]  /*0640*/  LDG.E.CONSTANT R7, desc[UR6][R4.64+0x908] ;  /* 0x0009080604077981 */ /* 0x020f68000c1e9900 */
        /* <DEDUP_REMOVED lines=9> */
[----:B------:R-:W-:-:S03]  /*06e0*/  VIADD R2, R2, 0x80 ;  /* 0x0000008002027836 */ /* 0x000fc60000000000 */
[----:B------:R1:W-:Y:S04]  /*06f0*/  STS [R6+0xd8c], R14 ;  /* 0x000d8c0e06007388 */ /* 0x0003e80000000800 */
[----:B------:R1:W-:Y:S04]  /*0700*/  STS [R6+0xd90], R16 ;  /* 0x000d901006007388 */ /* 0x0003e80000000800 */
[----:B------:R1:W-:Y:S04]  /*0710*/  STS [R6+0xd94], R18 ;  /* 0x000d941206007388 */ /* 0x0003e80000000800 */
[----:B------:R1:W-:Y:S04]  /*0720*/  STS [R6+0xd98], R20 ;  /* 0x000d981406007388 */ /* 0x0003e80000000800 */
[----:B------:R1:W-:Y:S04]  /*0730*/  STS [R6+0xd9c], R22 ;  /* 0x000d9c1606007388 */ /* 0x0003e80000000800 */
[----:B------:R1:W-:Y:S01]  /*0740*/  STS [R6+0xda0], R24 ;  /* 0x000da01806007388 */ /* 0x0003e20000000800 */
[----:B------:R-:W-:-:S03]  /*0750*/  ISETP.GE.U32.AND P0, PT, R2, UR8, PT ;  /* 0x0000000802007c0c */ /* 0x000fc6000bf06070 */
[----:B------:R1:W-:Y:S04]  /*0760*/  STS [R6+0x498], R19 ;  /* 0x0004981306007388 */ /* 0x0003e80000000800 */
[----:B------:R1:W-:Y:S04]  /*0770*/  STS [R6+0x49c], R21 ;  /* 0x00049c1506007388 */ /* 0x0003e80000000800 */
[----:B--2---:R1:W-:Y:S04]  /*0780*/  STS [R6+0x4a0], R23 ;  /* 0x0004a01706007388 */ /* 0x0043e80000000800 */
[----:B---3--:R1:W-:Y:S04]  /*0790*/  STS [R6+0x900], R25 ;  /* 0x0009001906007388 */ /* 0x0083e80000000800 */
[----:B----4-:R1:W-:Y:S04]  /*07a0*/  STS [R6+0x904], R27 ;  /* 0x0009041b06007388 */ /* 0x0103e80000000800 */
[----:B-----5:R1:W-:Y:S04]  /*07b0*/  STS [R6+0x908], R7 ;  /* 0x0009080706007388 */ /* 0x0203e80000000800 */
[----:B------:R1:W-:Y:S04]  /*07c0*/  STS [R6+0x90c], R9 ;  /* 0x00090c0906007388 */ /* 0x0003e80000000800 */
[----:B------:R1:W-:Y:S04]  /*07d0*/  STS [R6+0x910], R11 ;  /* 0x0009100b06007388 */ /* 0x0003e80000000800 */
[----:B------:R1:W-:Y:S04]  /*07e0*/  STS [R6+0x914], R13 ;  /* 0x0009140d06007388 */ /* 0x0003e80000000800 */
[----:B------:R1:W-:Y:S04]  /*07f0*/  STS [R6+0x918], R15 ;  /* 0x0009180f06007388 */ /* 0x0003e80000000800 */
[----:B------:R1:W-:Y:S04]  /*0800*/  STS [R6+0x91c], R17 ;  /* 0x00091c1106007388 */ /* 0x0003e80000000800 */
[----:B------:R1:W-:Y:S04]  /*0810*/  STS [R6+0x920], R29 ;  /* 0x0009201d06007388 */ /* 0x0003e80000000800 */
[----:B------:R1:W-:Y:S04]  /*0820*/  STS [R6+0xd80], R8 ;  /* 0x000d800806007388 */ /* 0x0003e80000000800 */
[----:B------:R1:W-:Y:S04]  /*0830*/  STS [R6+0xd84], R10 ;  /* 0x000d840a06007388 */ /* 0x0003e80000000800 */
[----:B------:R1:W-:Y:S01]  /*0840*/  STS [R6+0xd88], R12 ;  /* 0x000d880c06007388 */ /* 0x0003e20000000800 */
[----:B------:R-:W-:Y:S05]  /*0850*/  @!P0 BRA `(.L_x_18) ;  /* 0xfffffff800c88947 */ /* 0x000fea000383ffff */
.L_x_14:
[----:B------:R-:W-:Y:S05]  /*0860*/  BSYNC.RECONVERGENT B0 ;  /* 0x0000000000007941 */ /* 0x000fea0003800200 */
.L_x_13:
[----:B------:R-:W2:Y:S01]  /*0870*/  LDCU UR10, c[0x0][0x398] ;  /* 0x00007300ff0a77ac */ /* 0x000ea20008000800 */
[----:B------:R-:W3:Y:S01]  /*0880*/  S2UR UR5, SR_CgaCtaId ;  /* 0x00000000000579c3 */ /* 0x000ee20000008800 */
[----:B------:R-:W-:Y:S01]  /*0890*/  VIADD R2, R0, 0x1 ;  /* 0x0000000100027836 */ /* 0x000fe20000000000 */
[----:B------:R-:W-:Y:S01]  /*08a0*/  BSSY.RECONVERGENT B0, `(.L_x_19) ;  /* 0x000005d000007945 */ /* 0x000fe20003800200 */
[----:B------:R-:W4:Y:S01]  /*08b0*/  LDCU.64 UR8, c[0x0][0x390] ;  /* 0x00007200ff0877ac */ /* 0x000f220008000a00 */
[----:B------:R-:W-:-:S04]  /*08c0*/  UMOV UR4, 0x400 ;  /* 0x0000040000047882 */ /* 0x000fc80000000000 */
[----:B------:R-:W-:Y:S01]  /*08d0*/  BAR.SYNC.DEFER_BLOCKING 0x0 ;  /* 0x0000000000007b1d */ /* 0x000fe20000010000 */
[----:B--2---:R-:W-:Y:S02]  /*08e0*/  ISETP.GE.U32.AND P0, PT, R2, UR10, PT ;  /* 0x0000000a02007c0c */ /* 0x004fe4000bf06070 */
[----:B----4-:R-:W-:Y:S01]  /*08f0*/  IADD3 R4, P1, PT, R0, UR8, RZ ;  /* 0x0000000800047c10 */ /* 0x010fe2000ff3e0ff */
[----:B---3--:R-:W-:-:S03]  /*0900*/  ULEA UR4, UR5, UR4, 0x18 ;  /* 0x0000000405047291 */ /* 0x008fc6000f8ec0ff */
[----:B------:R-:W-:-:S03]  /*0910*/  LEA.HI.X.SX32 R5, R0, UR9, 0x1, P1 ;  /* 0x0000000900057c11 */ /* 0x000fc600088f0eff */
[----:B0-----:R-:W-:-:S04]  /*0920*/  IMAD.U32 R3, RZ, RZ, UR4 ;  /* 0x00000004ff037e24 */ /* 0x001fc8000f8e00ff */
[----:B------:R-:W-:Y:S05]  /*0930*/  @P0 BRA `(.L_x_20) ;  /* 0x00000004004c0947 */ /* 0x000fea0003800000 */
[----:B-1----:R0:W5:Y:S01]  /*0940*/  LDG.E.U8.CONSTANT R8, desc[UR6][R4.64] ;  /* 0x0000000604087981 */ /* 0x002162000c1e9100 */
[----:B------:R-:W-:-:S07]  /*0950*/  IMAD.U32 R3, RZ, RZ, UR4 ;  /* 0x00000004ff037e24 */ /* 0x000fce000f8e00ff */
.L_x_28:
[----:B-----5:R-:W-:-:S04]  /*0960*/  LOP3.LUT R8, R8, 0xffff, RZ, 0xc0, !PT ;  /* 0x0000ffff08087812 */ /* 0x020fc800078ec0ff */
[----:B------:R-:W-:-:S04]  /*0970*/  PRMT R7, R8, 0x8880, RZ ;  /* 0x0000888008077816 */ /* 0x000fc800000000ff */
[----:B------:R-:W-:Y:S02]  /*0980*/  SHF.R.S32.HI R6, RZ, 0x5, R7 ;  /* 0x00000005ff067819 */ /* 0x000fe40000011407 */
[----:B------:R-:W-:-:S03]  /*0990*/  LOP3.LUT R7, R7, 0x1f, RZ, 0xc0, !PT ;  /* 0x0000001f07077812 */ /* 0x000fc600078ec0ff */
[----:B0-----:R-:W-:-:S06]  /*09a0*/  IMAD R4, R6, 0x4, R3 ;  /* 0x0000000406047824 */ /* 0x001fcc00078e0203 */
[----:B------:R-:W0:Y:S02]  /*09b0*/  LDS R4, [R4] ;  /* 0x0000000004047984 */ /* 0x000e240000000800 */
[----:B0-----:R-:W-:-:S04]  /*09c0*/  SHF.R.U32.HI R5, RZ, R7, R4 ;  /* 0x00000007ff057219 */ /* 0x001fc80000011604 */
        /* <DEDUP_REMOVED lines=11> */
[----:B------:R-:W-:-:S13]  /*0a80*/  ISETP.GE.AND P0, PT, R6, RZ, PT ;  /* 0x000000ff0600720c */ /* 0x000fda0003f06270 */
[----:B------:R-:W-:Y:S05]  /*0a90*/  @P0 BRA `(.L_x_24) ;  /* 0x0000000000880947 */ /* 0x000fea0003800000 */
[----:B------:R-:W-:Y:S01]  /*0aa0*/  IMAD.MOV R9, RZ, RZ, -R6 ;  /* 0x000000ffff097224 */ /* 0x000fe200078e0a06 */
[----:B------:R-:W-:Y:S01]  /*0ab0*/  BSSY.RECONVERGENT B3, `(.L_x_25) ;  /* 0x0000013000037945 */ /* 0x000fe20003800200 */
[----:B------:R-:W-:-:S03]  /*0ac0*/  PLOP3.LUT P0, PT, PT, PT, PT, 0x80, 0x8 ;  /* 0x000000000008781c */ /* 0x000fc60003f0f070 */
[----:B------:R-:W-:-:S13]  /*0ad0*/  ISETP.GT.AND P1, PT, R9, 0x3, PT ;  /* 0x000000030900780c */ /* 0x000fda0003f24270 */
[----:B------:R-:W-:Y:S05]  /*0ae0*/  @!P1 BRA `(.L_x_26) ;  /* 0x00000000003c9947 */ /* 0x000fea0003800000 */
[----:B------:R-:W-:-:S13]  /*0af0*/  PLOP3.LUT P0, PT, PT, PT, PT, 0x8, 0x80 ;  /* 0x000000000080781c */ /* 0x000fda0003f0e170 */
.L_x_27:
[----:B------:R-:W0:Y:S01]  /*0b00*/  LDS R9, [R8] ;  /* 0x0000000008097984 */ /* 0x000e220000000800 */
[----:B------:R-:W-:-:S03]  /*0b10*/  VIADD R6, R6, 0x4 ;  /* 0x0000000406067836 */ /* 0x000fc60000000000 */
[----:B------:R-:W1:Y:S02]  /*0b20*/  LDS R11, [R8+0x4] ;  /* 0x00000400080b7984 */ /* 0x000e640000000800 */
[----:B------:R-:W-:Y:S02]  /*0b30*/  ISETP.GE.AND P1, PT, R6, -0x3, PT ;  /* 0xfffffffd0600780c */ /* 0x000fe40003f26270 */
[----:B------:R-:W2:Y:S04]  /*0b40*/  LDS R12, [R8+0x8] ;  /* 0x00000800080c7984 */ /* 0x000ea80000000800 */
[----:B------:R3:W4:Y:S02]  /*0b50*/  LDS R13, [R8+0xc] ;  /* 0x00000c00080d7984 */ /* 0x0007240000000800 */
[----:B---3--:R-:W-:Y:S01]  /*0b60*/  VIADD R8, R8, 0x10 ;  /* 0x0000001008087836 */ /* 0x008fe20000000000 */
[----:B0-----:R-:W-:Y:S08]  /*0b70*/  POPC R10, R9 ;  /* 0x00000009000a7309 */ /* 0x001ff00000000000 */
[----:B-1----:R-:W0:Y:S08]  /*0b80*/  POPC R11, R11 ;  /* 0x0000000b000b7309 */ /* 0x002e300000000000 */
[----:B--2---:R-:W-:Y:S01]  /*0b90*/  POPC R12, R12 ;  /* 0x0000000c000c7309 */ /* 0x004fe20000000000 */
[----:B0-----:R-:W-:-:S07]  /*0ba0*/  IADD3 R5, PT, PT, R11, R10, R5 ;  /* 0x0000000a0b057210 */ /* 0x001fce0007ffe005 */
[----:B----4-:R-:W0:Y:S02]  /*0bb0*/  POPC R13, R13 ;  /* 0x0000000d000d7309 */ /* 0x010e240000000000 */
[----:B0-----:R-:W-:Y:S01]  /*0bc0*/  IADD3 R5, PT, PT, R13, R12, R5 ;  /* 0x0000000c0d057210 */ /* 0x001fe20007ffe005 */
[----:B------:R-:W-:Y:S06]  /*0bd0*/  @!P1 BRA `(.L_x_27) ;  /* 0xfffffffc00c89947 */ /* 0x000fec000383ffff */
.L_x_26:
[----:B------:R-:W-:Y:S05]  /*0be0*/  BSYNC.RECONVERGENT B3 ;  /* 0x0000000000037941 */ /* 0x000fea0003800200 */
.L_x_25:
[----:B------:R-:W-:-:S05]  /*0bf0*/  IMAD.MOV R9, RZ, RZ, -R6 ;  /* 0x000000ffff097224 */ /* 0x000fca00078e0a06 */
[----:B------:R-:W-:-:S13]  /*0c00*/  ISETP.GT.AND P1, PT, R9, 0x1, PT ;  /* 0x000000010900780c */ /* 0x000fda0003f24270 */
[----:B------:R-:W0:Y:S01]  /*0c10*/  @P1 LDS R9, [R8] ;  /* 0x0000000008091984 */ /* 0x000e220000000800 */
[----:B------:R-:W-:Y:S01]  /*0c20*/  @P1 VIADD R6, R6, 0x2 ;  /* 0x0000000206061836 */ /* 0x000fe20000000000 */
[----:B------:R-:W-:Y:S02]  /*0c30*/  @P1 PLOP3.LUT P0, PT, PT, PT, PT, 0x8, 0x80 ;  /* 0x000000000080181c */ /* 0x000fe40003f0e170 */
[----:B------:R1:W2:Y:S02]  /*0c40*/  @P1 LDS R11, [R8+0x4] ;  /* 0x00000400080b1984 */ /* 0x0002a40000000800 */
[----:B------:R-:W-:Y:S01]  /*0c50*/  ISETP.NE.OR P0, PT, R6, RZ, P0 ;  /* 0x000000ff0600720c */ /* 0x000fe20000705670 */
[----:B-1----:R-:W-:-:S12]  /*0c60*/  @P1 VIADD R8, R8, 0x8 ;  /* 0x0000000808081836 */ /* 0x002fd80000000000 */
[----:B------:R-:W-:Y:S05]  /*0c70*/  @!P0 BREAK.RELIABLE B2 ;  /* 0x0000000000028942 */ /* 0x000fea0003800100 */
[----:B0-----:R-:W-:Y:S08]  /*0c80*/  @P1 POPC R10, R9 ;  /* 0x00000009000a1309 */ /* 0x001ff00000000000 */
[----:B--2---:R-:W0:Y:S02]  /*0c90*/  @P1 POPC R11, R11 ;  /* 0x0000000b000b1309 */ /* 0x004e240000000000 */
[----:B0-----:R-:W-:Y:S01]  /*0ca0*/  @P1 IADD3 R5, PT, PT, R11, R10, R5 ;  /* 0x0000000a0b051210 */ /* 0x001fe20007ffe005 */
[----:B------:R-:W-:Y:S06]  /*0cb0*/  @!P0 BRA `(.L_x_22) ;  /* 0x0000000000208947 */ /* 0x000fec0003800000 */
.L_x_24:
[----:B------:R-:W-:Y:S05]  /*0cc0*/  BSYNC.RELIABLE B2 ;  /* 0x0000000000027941 */ /* 0x000fea0003800100 */
.L_x_23:
[----:B------:R0:W1:Y:S01]  /*0cd0*/  LDS R9, [R8] ;  /* 0x0000000008097984 */ /* 0x0000620000000800 */
[----:B------:R-:W-:-:S05]  /*0ce0*/  VIADD R6, R6, 0x1 ;  /* 0x0000000106067836 */ /* 0x000fca0000000000 */
[----:B------:R-:W-:Y:S01]  /*0cf0*/  ISETP.NE.AND P0, PT, R6, RZ, PT ;  /* 0x000000ff0600720c */ /* 0x000fe20003f05270 */
[----:B0-----:R-:W-:Y:S01]  /*0d00*/  VIADD R8, R8, 0x4 ;  /* 0x0000000408087836 */ /* 0x001fe20000000000 */
[----:B-1----:R-:W0:Y:S02]  /*0d10*/  POPC R10, R9 ;  /* 0x00000009000a7309 */ /* 0x002e240000000000 */
[----:B0-----:R-:W-:-:S09]  /*0d20*/  IMAD.IADD R5, R10, 0x1, R5 ;  /* 0x000000010a057824 */ /* 0x001fd200078e0205 */
[----:B------:R-:W-:Y:S05]  /*0d30*/  @P0 BRA `(.L_x_23) ;  /* 0xfffffffc00e40947 */ /* 0x000fea000383ffff */
.L_x_22:
[----:B------:R-:W-:Y:S05]  /*0d40*/  BSYNC.RECONVERGENT B1 ;  /* 0x0000000000017941 */ /* 0x000fea0003800200 */
.L_x_21:
[----:B------:R-:W0:Y:S01]  /*0d50*/  LDCU.64 UR8, c[0x0][0x390] ;  /* 0x00007200ff0877ac */ /* 0x000e220008000a00 */
[----:B------:R-:W1:Y:S01]  /*0d60*/  LDS R3, [R3+0x20] ;  /* 0x0000200003037984 */ /* 0x000e620000000800 */
[----:B------:R-:W2:Y:S01]  /*0d70*/  S2R R11, SR_CgaCtaId ;  /* 0x00000000000b7919 */ /* 0x000ea20000008800 */
[----:B------:R-:W-:Y:S01]  /*0d80*/  IMAD.MOV.U32 R6, RZ, RZ, -0x1 ;  /* 0xffffffffff067424 */ /* 0x000fe200078e00ff */
[----:B------:R-:W3:Y:S01]  /*0d90*/  LDCU UR5, c[0x0][0x398] ;  /* 0x00007300ff0577ac */ /* 0x000ee20008000800 */
[----:B0-----:R-:W-:-:S04]  /*0da0*/  IADD3 R8, P0, PT, R2, UR8, RZ ;  /* 0x0000000802087c10 */ /* 0x001fc8000ff1e0ff */
[----:B------:R-:W-:-:S05]  /*0db0*/  LEA.HI.X.SX32 R9, R2, UR9, 0x1, P0 ;  /* 0x0000000902097c11 */ /* 0x000fca00080f0eff */
[----:B------:R4:W5:Y:S01]  /*0dc0*/  LDG.E.U8.CONSTANT R8, desc[UR6][R8.64] ;  /* 0x0000000608087981 */ /* 0x000962000c1e9100 */
[----:B------:R-:W-:Y:S01]  /*0dd0*/  SHF.L.U32 R7, R6, R7, RZ ;  /* 0x0000000706077219 */ /* 0x000fe200000006ff */
[----:B------:R-:W-:Y:S01]  /*0de0*/  VIADD R2, R2, 0x1 ;  /* 0x0000000102027836 */ /* 0x000fe20000000000 */
[----:B------:R-:W-:Y:S02]  /*0df0*/  MOV R6, 0x400 ;  /* 0x0000040000067802 */ /* 0x000fe40000000f00 */
[----:B------:R-:W-:Y:S02]  /*0e00*/  LOP3.LUT R7, R4, R7, RZ, 0x30, !PT ;  /* 0x0000000704077212 */ /* 0x000fe400078e30ff */
[----:B---3--:R-:W-:Y:S02]  /*0e10*/  ISETP.GE.U32.AND P0, PT, R2, UR5, PT ;  /* 0x0000000502007c0c */ /* 0x008fe4000bf06070 */
[----:B------:R-:W1:Y:S01]  /*0e20*/  POPC R4, R7 ;  /* 0x0000000700047309 */ /* 0x000e620000000000 */
[----:B--2---:R-:W-:-:S02]  /*0e30*/  LEA R6, R11, R6, 0x18 ;  /* 0x000000060b067211 */ /* 0x004fc400078ec0ff */
[----:B-1----:R-:W-:-:S05]  /*0e40*/  IADD3 R3, PT, PT, R4, R3, R5 ;  /* 0x0000000304037210 */ /* 0x002fca0007ffe005 */
[----:B------:R-:W-:-:S03]  /*0e50*/  IMAD R3, R3, 0x24, R6 ;  /* 0x0000002403037824 */ /* 0x000fc600078e0206 */
[----:B----4-:R-:W-:Y:S05]  /*0e60*/  @!P0 BRA `(.L_x_28) ;  /* 0xfffffff800bc8947 */ /* 0x010fea000383ffff */
.L_x_20:
[----:B------:R-:W-:Y:S05]  /*0e70*/  BSYNC.RECONVERGENT B0 ;  /* 0x0000000000007941 */ /* 0x000fea0003800200 */
.L_x_19:
[----:B------:R-:W-:Y:S05]  /*0e80*/  WARPSYNC.ALL ;  /* 0x0000000000007948 */ /* 0x000fea0003800000 */
[----:B------:R-:W0:Y:S01]  /*0e90*/  LDS R3, [R3+0x20] ;  /* 0x0000200003037984 */ /* 0x000e220000000800 */
[----:B------:R-:W2:Y:S01]  /*0ea0*/  LDC.64 R4, c[0x0][0x3a0] ;  /* 0x0000e800ff047b82 */ /* 0x000ea20000000a00 */
[----:B-1----:R-:W-:-:S04]  /*0eb0*/  SHF.R.S32.HI R7, RZ, 0x1f, R0 ;  /* 0x0000001fff077819 */ /* 0x002fc80000011400 */
[----:B------:R-:W-:-:S04]  /*0ec0*/  LEA.HI R7, R7, R0, RZ, 0x5 ;  /* 0x0000000007077211 */ /* 0x000fc800078f28ff */
[----:B------:R-:W-:-:S05]  /*0ed0*/  SHF.R.S32.HI R7, RZ, 0x5, R7 ;  /* 0x00000005ff077819 */ /* 0x000fca0000011407 */
[----:B--2---:R-:W-:Y:S01]  /*0ee0*/  IMAD.WIDE R4, R7, 0x4, R4 ;  /* 0x0000000407047825 */ /* 0x004fe200078e0204 */
[----:B0-----:R-:W-:-:S04]  /*0ef0*/  ISETP.NE.AND P0, PT, R3, -0x2, PT ;  /* 0xfffffffe0300780c */ /* 0x001fc80003f05270 */
[----:B------:R-:W-:-:S04]  /*0f00*/  SEL R9, RZ, 0x1, P0 ;  /* 0x00000001ff097807 */ /* 0x000fc80000000000 */
[----:B------:R-:W-:-:S05]  /*0f10*/  SHF.L.W.U32 R9, R9, R0, RZ ;  /* 0x0000000009097219 */ /* 0x000fca0000000eff */
[----:B------:R-:W-:Y:S01]  /*0f20*/  REDG.E.OR.STRONG.GPU desc[UR6][R4.64], R9 ;  /* 0x000000090400798e */ /* 0x000fe2000f12e106 */
[----:B------:R-:W-:Y:S05]  /*0f30*/  EXIT ;  /* 0x000000000000794d */ /* 0x000fea0003800000 */
.L_x_29:
        /* <DEDUP_REMOVED lines=12> */
.L_x_46:


//--------------------- .text._Z19search_trie_textureyPKciiPj --------------------------
	.section	.text._Z19search_trie_textureyPKciiPj,"ax",@progbits
	.align	128
        .global         _Z19search_trie_textureyPKciiPj
        .type           _Z19search_trie_textureyPKciiPj,@function
        .size           _Z19search_trie_textureyPKciiPj,(.L_x_47 - _Z19search_trie_textureyPKciiPj)
        .other          _Z19search_trie_textureyPKciiPj,@"STO_CUDA_ENTRY STV_DEFAULT"
_Z19search_trie_textureyPKciiPj:
.text._Z19search_trie_textureyPKciiPj:
[----:B------:R-:W-:Y:S01]  /*0000*/  LDC R1, c[0x0][0x37c] ;  /* 0x0000df00ff017b82 */ /* 0x000fe20000000800 */
[----:B------:R-:W0:Y:S07]  /*0010*/  S2R R3, SR_TID.X ;  /* 0x0000000000037919 */ /* 0x000e2e0000002100 */
[----:B------:R-:W0:Y:S01]  /*0020*/  S2UR UR4, SR_CTAID.X ;  /* 0x00000000000479c3 */ /* 0x000e220000002500 */
[----:B------:R-:W1:Y:S01]  /*0030*/  LDCU.64 UR10, c[0x0][0x390] ;  /* 0x00007200ff0a77ac */ /* 0x000e620008000a00 */
[----:B------:R-:W-:Y:S01]  /*0040*/  BSSY.RECONVERGENT B3, `(.L_x_30) ;  /* 0x0000072000037945 */ /* 0x000fe20003800200 */
[----:B------:R-:W-:Y:S01]  /*0050*/  IMAD.MOV.U32 R6, RZ, RZ, 0x8 ;  /* 0x00000008ff067424 */ /* 0x000fe200078e00ff */
[----:B------:R-:W2:Y:S04]  /*0060*/  LDCU.64 UR8, c[0x0][0x388] ;  /* 0x00007100ff0877ac */ /* 0x000ea80008000a00 */
[----:B------:R-:W0:Y:S01]  /*0070*/  LDC R0, c[0x0][0x360] ;  /* 0x0000d800ff007b82 */ /* 0x000e220000000800 */
[----:B------:R-:W3:Y:S01]  /*0080*/  LDCU.64 UR6, c[0x0][0x358] ;  /* 0x00006b00ff0677ac */ /* 0x000ee20008000a00 */
[----:B0-----:R-:W-:-:S04]  /*0090*/  IMAD R0, R0, UR4, R3 ;  /* 0x0000000400007c24 */ /* 0x001fc8000f8e0203 */
[----:B-1----:R-:W-:-:S04]  /*00a0*/  VIADD R0, R0, UR11 ;  /* 0x0000000b00007c36 */ /* 0x002fc80008000000 */
[C---:B------:R-:W-:Y:S01]  /*00b0*/  VIADD R2, R0.reuse, 0x1 ;  /* 0x0000000100027836 */ /* 0x040fe20000000000 */
[----:B--2---:R-:W-:-:S04]  /*00c0*/  IADD3 R4, P1, PT, R0, UR8, RZ ;  /* 0x0000000800047c10 */ /* 0x004fc8000ff3e0ff */
[----:B------:R-:W-:Y:S02]  /*00d0*/  ISETP.GE.AND P0, PT, R2, UR10, PT ;  /* 0x0000000a02007c0c */ /* 0x000fe4000bf06270 */
[----:B------:R-:W-:-:S11]  /*00e0*/  LEA.HI.X.SX32 R5, R0, UR9, 0x1, P1 ;  /* 0x0000000900057c11 */ /* 0x000fd600088f0eff */
[----:B---3--:R-:W-:Y:S05]  /*00f0*/  @P0 BRA `(.L_x_31) ;  /* 0x0000000400980947 */ /* 0x008fea0003800000 */
[----:B------:R0:W4:Y:S01]  /*0100*/  LDG.E.U8.CONSTANT R8, desc[UR6][R4.64] ;  /* 0x0000000604087981 */ /* 0x000122000c1e9100 */
[----:B------:R-:W-:Y:S01]  /*0110*/  BSSY.RECONVERGENT B2, `(.L_x_32) ;  /* 0x0000063000027945 */ /* 0x000fe20003800200 */
[----:B------:R-:W-:-:S07]  /*0120*/  IMAD.MOV.U32 R6, RZ, RZ, RZ ;  /* 0x000000ffff067224 */ /* 0x000fce00078e00ff */
.L_x_43:
[----:B----4-:R-:W-:Y:S01]  /*0130*/  LOP3.LUT R8, R8, 0xffff, RZ, 0xc0, !PT ;  /* 0x0000ffff08087812 */ /* 0x010fe200078ec0ff */
[----:B------:R-:W1:Y:S03]  /*0140*/  LDCU UR4, c[0x0][0x380] ;  /* 0x00007000ff0477ac */ /* 0x000e660008000800 */
[----:B0-----:R-:W-:Y:S01]  /*0150*/  PRMT R4, R8, 0x8880, RZ ;  /* 0x0000888008047816 */ /* 0x001fe200000000ff */
[----:B------:R-:W-:-:S03]  /*0160*/  UMOV UR5, URZ ;  /* 0x000000ff00057c82 */ /* 0x000fc60008000000 */
[----:B------:R-:W-:-:S05]  /*0170*/  SHF.R.S32.HI R7, RZ, 0x5, R4 ;  /* 0x00000005ff077819 */ /* 0x000fca0000011404 */
[----:B------:R-:W-:-:S06]  /*0180*/  IMAD.IADD R3, R6, 0x1, R7 ;  /* 0x0000000106037824 */ /* 0x000fcc00078e0207 */
[----:B-1----:R-:W5:Y:S01]  /*0190*/  TLD.LZ RZ, R3, R3, UR4, 1D, 0x1 ;  /* 0x00ff04ff03037f66 */ /* 0x002f6200081e01ff */
[----:B------:R-:W-:-:S04]  /*01a0*/  LOP3.LUT R4, R4, 0x1f, RZ, 0xc0, !PT ;  /* 0x0000001f04047812 */ /* 0x000fc800078ec0ff */
[----:B-----5:R-:W-:-:S04]  /*01b0*/  SHF.R.U32.HI R5, RZ, R4, R3 ;  /* 0x00000004ff057219 */ /* 0x020fc80000011603 */
        /* <DEDUP_REMOVED lines=19> */
.L_x_40:
[----:B------:R-:W0:Y:S01]  /*02f0*/  LDCU UR4, c[0x0][0x380] ;  /* 0x00007000ff0477ac */ /* 0x000e220008000800 */
[C---:B------:R-:W-:Y:S02]  /*0300*/  VIADD R11, R8.reuse, 0x1 ;  /* 0x00000001080b7836 */ /* 0x040fe40000000000 */
[C---:B------:R-:W-:Y:S01]  /*0310*/  VIADD R13, R8.reuse, 0x2 ;  /* 0x00000002080d7836 */ /* 0x040fe20000000000 */
[----:B------:R-:W-:Y:S01]  /*0320*/  UMOV UR5, URZ ;  /* 0x000000ff00057c82 */ /* 0x000fe20008000000 */
[----:B------:R-:W-:Y:S02]  /*0330*/  VIADD R15, R8, 0x3 ;  /* 0x00000003080f7836 */ /* 0x000fe40000000000 */
[----:B0-----:R-:W5:Y:S01]  /*0340*/  TLD.LZ RZ, R11, R11, UR4, 1D, 0x1 ;  /* 0x00ff04ff0b0b7f66 */ /* 0x001f6200081e01ff */
[----:B------:R0:W5:Y:S01]  /*0350*/  TLD.LZ RZ, R9, R8, UR4, 1D, 0x1 ;  /* 0x00ff04ff08097f66 */ /* 0x00016200081e01ff */
[----:B------:R-:W5:Y:S02]  /*0360*/  TLD.LZ RZ, R13, R13, UR4, 1D, 0x1 ;  /* 0x00ff04ff0d0d7f66 */ /* 0x000f6400081e01ff */
[----:B------:R-:W5:Y:S01]  /*0370*/  TLD.LZ RZ, R15, R15, UR4, 1D, 0x1 ;  /* 0x00ff04ff0f0f7f66 */ /* 0x000f6200081e01ff */
[----:B------:R-:W-:-:S05]  /*0380*/  VIADD R7, R7, 0x4 ;  /* 0x0000000407077836 */ /* 0x000fca0000000000 */
[----:B------:R-:W-:Y:S01]  /*0390*/  ISETP.GE.AND P1, PT, R7, -0x3, PT ;  /* 0xfffffffd0700780c */ /* 0x000fe20003f26270 */
[----:B0-----:R-:W-:Y:S01]  /*03a0*/  VIADD R8, R8, 0x4 ;  /* 0x0000000408087836 */ /* 0x001fe20000000000 */
[----:B------:R-:W-:-:S04]  /*03b0*/  DEPBAR.LE SB5, 0x1 ;  /* 0x0000d0400000791a */ /* 0x000fc80000000000 */
[----:B------:R-:W-:Y:S08]  /*03c0*/  POPC R12, R11 ;  /* 0x0000000b000c7309 */ /* 0x000ff00000000000 */
[----:B------:R-:W0:Y:S08]  /*03d0*/  POPC R10, R9 ;  /* 0x00000009000a7309 */ /* 0x000e300000000000 */
[----:B------:R-:W-:Y:S01]  /*03e0*/  POPC R14, R13 ;  /* 0x0000000d000e7309 */ /* 0x000fe20000000000 */
[----:B0-----:R-:W-:-:S07]  /*03f0*/  IADD3 R5, PT, PT, R12, R10, R5 ;  /* 0x0000000a0c057210 */ /* 0x001fce0007ffe005 */
[----:B-----5:R-:W0:Y:S02]  /*0400*/  POPC R16, R15 ;  /* 0x0000000f00107309 */ /* 0x020e240000000000 */
[----:B0-----:R-:W-:Y:S01]  /*0410*/  IADD3 R5, PT, PT, R16, R14, R5 ;  /* 0x0000000e10057210 */ /* 0x001fe20007ffe005 */
[----:B------:R-:W-:Y:S06]  /*0420*/  @!P1 BRA `(.L_x_40) ;  /* 0xfffffffc00b09947 */ /* 0x000fec000383ffff */
.L_x_39:
[----:B------:R-:W-:Y:S05]  /*0430*/  BSYNC.RECONVERGENT B4 ;  /* 0x0000000000047941 */ /* 0x000fea0003800200 */
.L_x_38:
[----:B------:R-:W-:Y:S01]  /*0440*/  IMAD.MOV R9, RZ, RZ, -R7 ;  /* 0x000000ffff097224 */ /* 0x000fe200078e0a07 */
[----:B------:R-:W-:Y:S04]  /*0450*/  BSSY.RECONVERGENT B4, `(.L_x_41) ;  /* 0x000000e000047945 */ /* 0x000fe80003800200 */
[----:B------:R-:W-:-:S13]  /*0460*/  ISETP.GT.AND P1, PT, R9, 0x1, PT ;  /* 0x000000010900780c */ /* 0x000fda0003f24270 */
[----:B------:R-:W-:Y:S05]  /*0470*/  @!P1 BRA `(.L_x_42) ;  /* 0x00000000002c9947 */ /* 0x000fea0003800000 */
[----:B------:R-:W0:Y:S01]  /*0480*/  LDCU UR4, c[0x0][0x380] ;  /* 0x00007000ff0477ac */ /* 0x000e220008000800 */
[----:B------:R-:W-:Y:S01]  /*0490*/  VIADD R11, R8, 0x1 ;  /* 0x00000001080b7836 */ /* 0x000fe20000000000 */
[----:B------:R-:W-:-:S05]  /*04a0*/  UMOV UR5, URZ ;  /* 0x000000ff00057c82 */ /* 0x000fca0008000000 */
[----:B0-----:R-:W5:Y:S01]  /*04b0*/  TLD.LZ RZ, R11, R11, UR4, 1D, 0x1 ;  /* 0x00ff04ff0b0b7f66 */ /* 0x001f6200081e01ff */
[----:B------:R0:W5:Y:S01]  /*04c0*/  TLD.LZ RZ, R9, R8, UR4, 1D, 0x1 ;  /* 0x00ff04ff08097f66 */ /* 0x00016200081e01ff */
[----:B------:R-:W-:Y:S01]  /*04d0*/  PLOP3.LUT P0, PT, PT, PT, PT, 0x8, 0x80 ;  /* 0x000000000080781c */ /* 0x000fe20003f0e170 */
[----:B------:R-:W-:Y:S02]  /*04e0*/  VIADD R7, R7, 0x2 ;  /* 0x0000000207077836 */ /* 0x000fe40000000000 */
[----:B0-----:R-:W-:Y:S01]  /*04f0*/  VIADD R8, R8, 0x2 ;  /* 0x0000000208087836 */ /* 0x001fe20000000000 */
[----:B-----5:R-:W-:Y:S08]  /*0500*/  POPC R12, R11 ;  /* 0x0000000b000c7309 */ /* 0x020ff00000000000 */
[----:B------:R-:W0:Y:S02]  /*0510*/  POPC R10, R9 ;  /* 0x00000009000a7309 */ /* 0x000e240000000000 */
[----:B0-----:R-:W-:-:S07]  /*0520*/  IADD3 R5, PT, PT, R12, R10, R5 ;  /* 0x0000000a0c057210 */ /* 0x001fce0007ffe005 */
.L_x_42:
[----:B------:R-:W-:Y:S05]  /*0530*/  BSYNC.RECONVERGENT B4 ;  /* 0x0000000000047941 */ /* 0x000fea0003800200 */
.L_x_41:
[----:B------:R-:W-:-:S13]  /*0540*/  ISETP.NE.OR P0, PT, R7, RZ, P0 ;  /* 0x000000ff0700720c */ /* 0x000fda0000705670 */
[----:B------:R-:W-:Y:S05]  /*0550*/  @!P0 BREAK.RELIABLE B0 ;  /* 0x0000000000008942 */ /* 0x000fea0003800100 */
[----:B------:R-:W-:Y:S05]  /*0560*/  @!P0 BRA `(.L_x_35) ;  /* 0x0000000000288947 */ /* 0x000fea0003800000 */
.L_x_37:
[----:B------:R-:W-:Y:S05]  /*0570*/  BSYNC.RELIABLE B0 ;  /* 0x0000000000007941 */ /* 0x000fea0003800100 */
.L_x_36:
[----:B------:R-:W0:Y:S01]  /*0580*/  LDCU UR4, c[0x0][0x380] ;  /* 0x00007000ff0477ac */ /* 0x000e220008000800 */
[----:B------:R-:W-:Y:S02]  /*0590*/  UMOV UR5, URZ ;  /* 0x000000ff00057c82 */ /* 0x000fe40008000000 */
[----:B0-----:R0:W5:Y:S01]  /*05a0*/  TLD.LZ RZ, R9, R8, UR4, 1D, 0x1 ;  /* 0x00ff04ff08097f66 */ /* 0x00116200081e01ff */
[----:B------:R-:W-:-:S05]  /*05b0*/  VIADD R7, R7, 0x1 ;  /* 0x0000000107077836 */ /* 0x000fca0000000000 */
[----:B------:R-:W-:Y:S01]  /*05c0*/  ISETP.NE.AND P0, PT, R7, RZ, PT ;  /* 0x000000ff0700720c */ /* 0x000fe20003f05270 */
[----:B0-----:R-:W-:Y:S01]  /*05d0*/  VIADD R8, R8, 0x1 ;  /* 0x0000000108087836 */ /* 0x001fe20000000000 */
[----:B-----5:R-:W0:Y:S02]  /*05e0*/  POPC R10, R9 ;  /* 0x00000009000a7309 */ /* 0x020e240000000000 */
[----:B0-----:R-:W-:-:S09]  /*05f0*/  IMAD.IADD R5, R10, 0x1, R5 ;  /* 0x000000010a057824 */ /* 0x001fd200078e0205 */
[----:B------:R-:W-:Y:S05]  /*0600*/  @P0 BRA `(.L_x_36) ;  /* 0xfffffffc00dc0947 */ /* 0x000fea000383ffff */
.L_x_35:
[----:B------:R-:W-:Y:S05]  /*0610*/  BSYNC.RECONVERGENT B1 ;  /* 0x0000000000017941 */ /* 0x000fea0003800200 */
.L_x_34:
[----:B------:R-:W0:Y:S01]  /*0620*/  LDCU UR4, c[0x0][0x380] ;  /* 0x00007000ff0477ac */ /* 0x000e220008000800 */
[----:B------:R-:W-:Y:S01]  /*0630*/  VIADD R6, R6, 0x8 ;  /* 0x0000000806067836 */ /* 0x000fe20000000000 */
[----:B------:R-:W-:-:S05]  /*0640*/  UMOV UR5, URZ ;  /* 0x000000ff00057c82 */ /* 0x000fca0008000000 */
[----:B0-----:R0:W5:Y:S02]  /*0650*/  TLD.LZ RZ, R6, R6, UR4, 1D, 0x1 ;  /* 0x00ff04ff06067f66 */ /* 0x00116400081e01ff */
[----:B0-----:R-:W0:Y:S02]  /*0660*/  LDCU.64 UR4, c[0x0][0x388] ;  /* 0x00007100ff0477ac */ /* 0x001e240008000a00 */
[C---:B0-----:R-:W-:Y:S01]  /*0670*/  IADD3 R8, P0, PT, R2.reuse, UR4, RZ ;  /* 0x0000000402087c10 */ /* 0x041fe2000ff1e0ff */
[----:B------:R-:W-:Y:S01]  /*0680*/  IMAD.MOV.U32 R7, RZ, RZ, -0x1 ;  /* 0xffffffffff077424 */ /* 0x000fe200078e00ff */
[----:B------:R-:W0:Y:S02]  /*0690*/  LDCU UR4, c[0x0][0x390] ;  /* 0x00007200ff0477ac */ /* 0x000e240008000800 */
[----:B------:R-:W-:-:S05]  /*06a0*/  LEA.HI.X.SX32 R9, R2, UR5, 0x1, P0 ;  /* 0x0000000502097c11 */ /* 0x000fca00080f0eff */
[----:B------:R1:W4:Y:S01]  /*06b0*/  LDG.E.U8.CONSTANT R8, desc[UR6][R8.64] ;  /* 0x0000000608087981 */ /* 0x000322000c1e9100 */
[----:B------:R-:W-:Y:S01]  /*06c0*/  SHF.L.U32 R4, R7, R4, RZ ;  /* 0x0000000407047219 */ /* 0x000fe200000006ff */
[----:B------:R-:W-:-:S03]  /*06d0*/  VIADD R2, R2, 0x1 ;  /* 0x0000000102027836 */ /* 0x000fc60000000000 */
[----:B------:R-:W-:-:S06]  /*06e0*/  LOP3.LUT R4, R3, R4, RZ, 0x30, !PT ;  /* 0x0000000403047212 */ /* 0x000fcc00078e30ff */
[----:B------:R-:W2:Y:S01]  /*06f0*/  POPC R4, R4 ;  /* 0x0000000400047309 */ /* 0x000ea20000000000 */
[----:B0-----:R-:W-:Y:S02]  /*0700*/  ISETP.GE.AND P0, PT, R2, UR4, PT ;  /* 0x0000000402007c0c */ /* 0x001fe4000bf06270 */
[----:B--2--5:R-:W-:-:S05]  /*0710*/  IADD3 R6, PT, PT, R4, R6, R5 ;  /* 0x0000000604067210 */ /* 0x024fca0007ffe005 */
[----:B------:R-:W-:-:S06]  /*0720*/  IMAD R6, R6, 0x9, RZ ;  /* 0x0000000906067824 */ /* 0x000fcc00078e02ff */
[----:B-1----:R-:W-:Y:S05]  /*0730*/  @!P0 BRA `(.L_x_43) ;  /* 0xfffffff8007c8947 */ /* 0x002fea000383ffff */
.L_x_33:
[----:B------:R-:W-:Y:S05]  /*0740*/  BSYNC.RECONVERGENT B2 ;  /* 0x0000000000027941 */ /* 0x000fea0003800200 */
.L_x_32:
[----:B------:R-:W-:-:S07]  /*0750*/  VIADD R6, R6, 0x8 ;  /* 0x0000000806067836 */ /* 0x000fce0000000000 */
.L_x_31:
[----:B------:R-:W-:Y:S05]  /*0760*/  BSYNC.RECONVERGENT B3 ;  /* 0x0000000000037941 */ /* 0x000fea0003800200 */
.L_x_30:
[----:B------:R-:W-:Y:S05]  /*0770*/  WARPSYNC.ALL ;  /* 0x0000000000007948 */ /* 0x000fea0003800000 */
[----:B------:R-:W0:Y:S01]  /*0780*/  LDCU UR4, c[0x0][0x380] ;  /* 0x00007000ff0477ac */ /* 0x000e220008000800 */
[----:B------:R-:W-:Y:S02]  /*0790*/  UMOV UR5, URZ ;  /* 0x000000ff00057c82 */ /* 0x000fe40008000000 */
[----:B0-----:R-:W5:Y:S01]  /*07a0*/  TLD.LZ RZ, R6, R6, UR4, 1D, 0x1 ;  /* 0x00ff04ff06067f66 */ /* 0x001f6200081e01ff */
[----:B------:R-:W0:Y:S01]  /*07b0*/  LDC.64 R2, c[0x0][0x398] ;  /* 0x0000e600ff027b82 */ /* 0x000e220000000a00 */
[----:B------:R-:W-:-:S05]  /*07c0*/  SHF.R.S32.HI R5, RZ, 0x5, R0 ;  /* 0x00000005ff057819 */ /* 0x000fca0000011400 */
[----:B0-----:R-:W-:Y:S01]  /*07d0*/  IMAD.WIDE R2, R5, 0x4, R2 ;  /* 0x0000000405027825 */ /* 0x001fe200078e0202 */
[----:B-----5:R-:W-:-:S04]  /*07e0*/  ISETP.NE.AND P0, PT, R6, -0x2, PT ;  /* 0xfffffffe0600780c */ /* 0x020fc80003f05270 */
[----:B------:R-:W-:-:S04]  /*07f0*/  SEL R7, RZ, 0x1, P0 ;  /* 0x00000001ff077807 */ /* 0x000fc80000000000 */
[----:B------:R-:W-:-:S05]  /*0800*/  SHF.L.W.U32 R7, R7, R0, RZ ;  /* 0x0000000007077219 */ /* 0x000fca0000000eff */
[----:B------:R-:W-:Y:S01]  /*0810*/  REDG.E.OR.STRONG.GPU desc[UR6][R2.64], R7 ;  /* 0x000000070200798e */ /* 0x000fe2000f12e106 */
[----:B------:R-:W-:Y:S05]  /*0820*/  EXIT ;  /* 0x000000000000794d */ /* 0x000fea0003800000 */
.L_x_44:
        /* <DEDUP_REMOVED lines=13> */
.L_x_47:


//--------------------- .nv.shared._Z18search_trie_globalP11NodeReducedPKcjiPj --------------------------
	.section	.nv.shared._Z18search_trie_globalP11NodeReducedPKcjiPj,"aw",@nobits
	.sectionflags	@""
	.align	16
	.zero		1024


//--------------------- .nv.shared.reserved.0     --------------------------
	.section	.nv.shared.reserved.0,"aw",@nobits
	.weak		__nv_reservedSMEM_offset_0_alias
	.size		__nv_reservedSMEM_offset_0_alias, 0, 64
	.other		__nv_reservedSMEM_offset_0_alias,@"STO_CUDA_RESERVED_SHARED STV_DEFAULT"
__nv_reservedSMEM_offset_0_alias:
	.zero		0
	.zero		64


//--------------------- .nv.shared._Z18search_trie_sharedP11NodeReducedjPKcjiPj --------------------------
	.section	.nv.shared._Z18search_trie_sharedP11NodeReducedjPKcjiPj,"aw",@nobits
	.sectionflags	@""
	.align	16
	.zero		1024


//--------------------- .nv.shared._Z19search_trie_textureyPKciiPj --------------------------
	.section	.nv.shared._Z19search_trie_textureyPKciiPj,"aw",@nobits
	.sectionflags	@""
	.align	16
	.zero		1024


//--------------------- .nv.constant0._Z18search_trie_globalP11NodeReducedPKcjiPj --------------------------
	.section	.nv.constant0._Z18search_trie_globalP11NodeReducedPKcjiPj,"a",@progbits
	.sectionflags	@""
	.align	4
.nv.constant0._Z18search_trie_globalP11NodeReducedPKcjiPj:
	.zero		928


//--------------------- .nv.constant0._Z18search_trie_sharedP11NodeReducedjPKcjiPj --------------------------
	.section	.nv.constant0._Z18search_trie_sharedP11NodeReducedjPKcjiPj,"a",@progbits
	.sectionflags	@""
	.align	4
.nv.constant0._Z18search_trie_sharedP11NodeReducedjPKcjiPj:
	.zero		936


//--------------------- .nv.constant0._Z19search_trie_textureyPKciiPj --------------------------
	.section	.nv.constant0._Z19search_trie_textureyPKciiPj,"a",@progbits
	.sectionflags	@""
	.align	4
.nv.constant0._Z19search_trie_textureyPKciiPj:
	.zero		928


//--------------------- SYMBOLS --------------------------

	.type		.nv.reservedSmem.offset0,@object
	.size		.nv.reservedSmem.offset0,0x4
	.type		.nv.reservedSmem.cap,@object
	.size		.nv.reservedSmem.cap,0x4
